	.headerflags	@"EF_CUDA_TEXMODE_UNIFIED EF_CUDA_64BIT_ADDRESS EF_CUDA_ACCELERATORS EF_CUDA_SM90 EF_CUDA_VIRTUAL_SM(EF_CUDA_SM90)"
	.elftype	@"ET_EXEC"


//--------------------- .nv.info                  --------------------------
	.section	.nv.info,"",@"SHT_CUDA_INFO"
	.align	4


	//----- nvinfo : EIATTR_REGCOUNT
	.align		4
        /*0000*/ 	.byte	0x04, 0x2f
        /*0002*/ 	.short	(.L_2 - .L_1)
	.align		4
.L_1:
        /*0004*/ 	.word	index@(triton_)
        /*0008*/ 	.word	0x00000040


	//----- nvinfo : EIATTR_MIN_STACK_SIZE
	.align		4
.L_2:
        /*000c*/ 	.byte	0x04, 0x12
        /*000e*/ 	.short	(.L_4 - .L_3)
	.align		4
.L_3:
        /*0010*/ 	.word	index@(triton_)
        /*0014*/ 	.word	0x00000000


	//----- nvinfo : EIATTR_FRAME_SIZE
	.align		4
.L_4:
        /*0018*/ 	.byte	0x04, 0x11
        /*001a*/ 	.short	(.L_6 - .L_5)
	.align		4
.L_5:
        /*001c*/ 	.word	index@(triton_)
        /*0020*/ 	.word	0x00000000


	//----- nvinfo : EIATTR_MIN_STACK_SIZE
	.align		4
.L_6:
        /*0024*/ 	.byte	0x04, 0x12
        /*0026*/ 	.short	(.L_8 - .L_7)
	.align		4
.L_7:
        /*0028*/ 	.word	index@(triton_)
        /*002c*/ 	.word	0x00000000
.L_8:


//--------------------- .nv.info.triton_          --------------------------
	.section	.nv.info.triton_,"",@"SHT_CUDA_INFO"
	.sectionflags	@""
	.align	4


	//----- nvinfo : EIATTR_CUDA_API_VERSION
	.align		4
        /*0000*/ 	.byte	0x04, 0x37
        /*0002*/ 	.short	(.L_10 - .L_9)
.L_9:
        /*0004*/ 	.word	0x0000007c


	//----- nvinfo : EIATTR_KPARAM_INFO
	.align		4
.L_10:
        /*0008*/ 	.byte	0x04, 0x17
        /*000a*/ 	.short	(.L_12 - .L_11)
.L_11:
        /*000c*/ 	.word	0x00000000
        /*0010*/ 	.short	0x0006
        /*0012*/ 	.short	0x002c
        /*0014*/ 	.byte	0x00, 0xf0, 0x11, 0x00


	//----- nvinfo : EIATTR_KPARAM_INFO
	.align		4
.L_12:
        /*0018*/ 	.byte	0x04, 0x17
        /*001a*/ 	.short	(.L_14 - .L_13)
.L_13:
        /*001c*/ 	.word	0x00000000
        /*0020*/ 	.short	0x0005
        /*0022*/ 	.short	0x0028
        /*0024*/ 	.byte	0x00, 0xf0, 0x11, 0x00


	//----- nvinfo : EIATTR_KPARAM_INFO
	.align		4
.L_14:
        /*0028*/ 	.byte	0x04, 0x17
        /*002a*/ 	.short	(.L_16 - .L_15)
.L_15:
        /*002c*/ 	.word	0x00000000
        /*0030*/ 	.short	0x0004
        /*0032*/ 	.short	0x0020
        /*0034*/ 	.byte	0x00, 0xf0, 0x21, 0x00


	//----- nvinfo : EIATTR_KPARAM_INFO
	.align		4
.L_16:
        /*0038*/ 	.byte	0x04, 0x17
        /*003a*/ 	.short	(.L_18 - .L_17)
.L_17:
        /*003c*/ 	.word	0x00000000
        /*0040*/ 	.short	0x0003
        /*0042*/ 	.short	0x0018
        /*0044*/ 	.byte	0x00, 0xf0, 0x21, 0x00


	//----- nvinfo : EIATTR_KPARAM_INFO
	.align		4
.L_18:
        /*0048*/ 	.byte	0x04, 0x17
        /*004a*/ 	.short	(.L_20 - .L_19)
.L_19:
        /*004c*/ 	.word	0x00000000
        /*0050*/ 	.short	0x0002
        /*0052*/ 	.short	0x0010
        /*0054*/ 	.byte	0x00, 0xf0, 0x21, 0x00


	//----- nvinfo : EIATTR_KPARAM_INFO
	.align		4
.L_20:
        /*0058*/ 	.byte	0x04, 0x17
        /*005a*/ 	.short	(.L_22 - .L_21)
.L_21:
        /*005c*/ 	.word	0x00000000
        /*0060*/ 	.short	0x0001
        /*0062*/ 	.short	0x0008
        /*0064*/ 	.byte	0x00, 0xf0, 0x21, 0x00


	//----- nvinfo : EIATTR_KPARAM_INFO
	.align		4
.L_22:
        /*0068*/ 	.byte	0x04, 0x17
        /*006a*/ 	.short	(.L_24 - .L_23)
.L_23:
        /*006c*/ 	.word	0x00000000
        /*0070*/ 	.short	0x0000
        /*0072*/ 	.short	0x0000
        /*0074*/ 	.byte	0x00, 0xf0, 0x21, 0x00


	//----- nvinfo : EIATTR_SPARSE_MMA_MASK
	.align		4
.L_24:
        /*0078*/ 	.byte	0x03, 0x50
        /*007a*/ 	.short	0x0000


	//----- nvinfo : EIATTR_MAXREG_COUNT
	.align		4
        /*007c*/ 	.byte	0x03, 0x1b
        /*007e*/ 	.short	0x0080


	//----- nvinfo : EIATTR_COOP_GROUP_MASK_REGIDS
	.align		4
        /*0080*/ 	.byte	0x04, 0x29
        /*0082*/ 	.short	(.L_26 - .L_25)


	//   ....[0]....
.L_25:
        /*0084*/ 	.word	0xffffffff


	//   ....[1]....
        /*0088*/ 	.word	0xffffffff


	//   ....[2]....
        /*008c*/ 	.word	0xffffffff


	//   ....[3]....
        /*0090*/ 	.word	0xffffffff


	//   ....[4]....
        /*0094*/ 	.word	0xffffffff


	//   ....[5]....
        /*0098*/ 	.word	0xffffffff


	//   ....[6]....
        /*009c*/ 	.word	0xffffffff


	//   ....[7]....
        /*00a0*/ 	.word	0xffffffff


	//   ....[8]....
        /*00a4*/ 	.word	0xffffffff


	//   ....[9]....
        /*00a8*/ 	.word	0xffffffff


	//   ....[10]....
        /*00ac*/ 	.word	0xffffffff


	//   ....[11]....
        /*00b0*/ 	.word	0xffffffff


	//   ....[12]....
        /*00b4*/ 	.word	0xffffffff


	//   ....[13]....
        /*00b8*/ 	.word	0xffffffff


	//   ....[14]....
        /*00bc*/ 	.word	0xffffffff


	//   ....[15]....
        /*00c0*/ 	.word	0xffffffff


	//   ....[16]....
        /*00c4*/ 	.word	0xffffffff


	//   ....[17]....
        /*00c8*/ 	.word	0xffffffff


	//   ....[18]....
        /*00cc*/ 	.word	0xffffffff


	//   ....[19]....
        /*00d0*/ 	.word	0xffffffff


	//   ....[20]....
        /*00d4*/ 	.word	0xffffffff


	//   ....[21]....
        /*00d8*/ 	.word	0xffffffff


	//   ....[22]....
        /*00dc*/ 	.word	0xffffffff


	//   ....[23]....
        /*00e0*/ 	.word	0xffffffff


	//   ....[24]....
        /*00e4*/ 	.word	0xffffffff


	//   ....[25]....
        /*00e8*/ 	.word	0xffffffff


	//   ....[26]....
        /*00ec*/ 	.word	0xffffffff


	//   ....[27]....
        /*00f0*/ 	.word	0xffffffff


	//   ....[28]....
        /*00f4*/ 	.word	0xffffffff


	//   ....[29]....
        /*00f8*/ 	.word	0xffffffff


	//   ....[30]....
        /*00fc*/ 	.word	0xffffffff


	//   ....[31]....
        /*0100*/ 	.word	0xffffffff


	//   ....[32]....
        /*0104*/ 	.word	0xffffffff


	//   ....[33]....
        /*0108*/ 	.word	0xffffffff


	//   ....[34]....
        /*010c*/ 	.word	0xffffffff


	//   ....[35]....
        /*0110*/ 	.word	0xffffffff


	//   ....[36]....
        /*0114*/ 	.word	0xffffffff


	//   ....[37]....
        /*0118*/ 	.word	0xffffffff


	//   ....[38]....
        /*011c*/ 	.word	0xffffffff


	//   ....[39]....
        /*0120*/ 	.word	0xffffffff


	//   ....[40]....
        /*0124*/ 	.word	0xffffffff


	//   ....[41]....
        /*0128*/ 	.word	0xffffffff


	//   ....[42]....
        /*012c*/ 	.word	0xffffffff


	//   ....[43]....
        /*0130*/ 	.word	0xffffffff


	//   ....[44]....
        /*0134*/ 	.word	0xffffffff


	//   ....[45]....
        /*0138*/ 	.word	0xffffffff


	//   ....[46]....
        /*013c*/ 	.word	0xffffffff


	//   ....[47]....
        /*0140*/ 	.word	0xffffffff


	//   ....[48]....
        /*0144*/ 	.word	0xffffffff


	//   ....[49]....
        /*0148*/ 	.word	0xffffffff


	//   ....[50]....
        /*014c*/ 	.word	0xffffffff


	//   ....[51]....
        /*0150*/ 	.word	0xffffffff


	//   ....[52]....
        /*0154*/ 	.word	0xffffffff


	//   ....[53]....
        /*0158*/ 	.word	0xffffffff


	//   ....[54]....
        /*015c*/ 	.word	0xffffffff


	//   ....[55]....
        /*0160*/ 	.word	0xffffffff


	//   ....[56]....
        /*0164*/ 	.word	0xffffffff


	//   ....[57]....
        /*0168*/ 	.word	0xffffffff


	//   ....[58]....
        /*016c*/ 	.word	0xffffffff


	//   ....[59]....
        /*0170*/ 	.word	0xffffffff


	//   ....[60]....
        /*0174*/ 	.word	0xffffffff


	//   ....[61]....
        /*0178*/ 	.word	0xffffffff


	//   ....[62]....
        /*017c*/ 	.word	0xffffffff


	//   ....[63]....
        /*0180*/ 	.word	0xffffffff


	//   ....[64]....
        /*0184*/ 	.word	0xffffffff


	//   ....[65]....
        /*0188*/ 	.word	0xffffffff


	//   ....[66]....
        /*018c*/ 	.word	0xffffffff


	//   ....[67]....
        /*0190*/ 	.word	0xffffffff


	//   ....[68]....
        /*0194*/ 	.word	0xffffffff


	//   ....[69]....
        /*0198*/ 	.word	0xffffffff


	//   ....[70]....
        /*019c*/ 	.word	0xffffffff


	//   ....[71]....
        /*01a0*/ 	.word	0xffffffff


	//   ....[72]....
        /*01a4*/ 	.word	0xffffffff


	//   ....[73]....
        /*01a8*/ 	.word	0xffffffff


	//   ....[74]....
        /*01ac*/ 	.word	0xffffffff


	//   ....[75]....
        /*01b0*/ 	.word	0xffffffff


	//   ....[76]....
        /*01b4*/ 	.word	0xffffffff


	//   ....[77]....
        /*01b8*/ 	.word	0xffffffff


	//   ....[78]....
        /*01bc*/ 	.word	0xffffffff


	//   ....[79]....
        /*01c0*/ 	.word	0xffffffff


	//   ....[80]....
        /*01c4*/ 	.word	0xffffffff


	//   ....[81]....
        /*01c8*/ 	.word	0xffffffff


	//   ....[82]....
        /*01cc*/ 	.word	0xffffffff


	//   ....[83]....
        /*01d0*/ 	.word	0xffffffff


	//   ....[84]....
        /*01d4*/ 	.word	0xffffffff


	//   ....[85]....
        /*01d8*/ 	.word	0xffffffff


	//   ....[86]....
        /*01dc*/ 	.word	0xffffffff


	//   ....[87]....
        /*01e0*/ 	.word	0xffffffff


	//   ....[88]....
        /*01e4*/ 	.word	0xffffffff


	//   ....[89]....
        /*01e8*/ 	.word	0xffffffff


	//   ....[90]....
        /*01ec*/ 	.word	0xffffffff


	//   ....[91]....
        /*01f0*/ 	.word	0xffffffff


	//----- nvinfo : EIATTR_COOP_GROUP_INSTR_OFFSETS
	.align		4
.L_26:
        /*01f4*/ 	.byte	0x04, 0x28
        /*01f6*/ 	.short	(.L_28 - .L_27)


	//   ....[0]....
.L_27:
        /*01f8*/ 	.word	0x000012b0


	//   ....[1]....
        /*01fc*/ 	.word	0x000012f0


	//   ....[2]....
        /*0200*/ 	.word	0x00001340


	//   ....[3]....
        /*0204*/ 	.word	0x00001360


	//   ....[4]....
        /*0208*/ 	.word	0x000013d0


	//   ....[5]....
        /*020c*/ 	.word	0x000013e0


	//   ....[6]....
        /*0210*/ 	.word	0x00001440


	//   ....[7]....
        /*0214*/ 	.word	0x00001460


	//   ....[8]....
        /*0218*/ 	.word	0x000014b0


	//   ....[9]....
        /*021c*/ 	.word	0x00001560


	//   ....[10]....
        /*0220*/ 	.word	0x000015e0


	//   ....[11]....
        /*0224*/ 	.word	0x00001600


	//   ....[12]....
        /*0228*/ 	.word	0x00001650


	//   ....[13]....
        /*022c*/ 	.word	0x00001670


	//   ....[14]....
        /*0230*/ 	.word	0x000016d0


	//   ....[15]....
        /*0234*/ 	.word	0x000016f0


	//   ....[16]....
        /*0238*/ 	.word	0x00001740


	//   ....[17]....
        /*023c*/ 	.word	0x00001770


	//   ....[18]....
        /*0240*/ 	.word	0x000017e0


	//   ....[19]....
        /*0244*/ 	.word	0x000017f0


	//   ....[20]....
        /*0248*/ 	.word	0x000018c0


	//   ....[21]....
        /*024c*/ 	.word	0x000018d0


	//   ....[22]....
        /*0250*/ 	.word	0x00001950


	//   ....[23]....
        /*0254*/ 	.word	0x00001990


	//   ....[24]....
        /*0258*/ 	.word	0x00001a00


	//   ....[25]....
        /*025c*/ 	.word	0x00001b10


	//   ....[26]....
        /*0260*/ 	.word	0x00001bd0


	//   ....[27]....
        /*0264*/ 	.word	0x00001bf0


	//   ....[28]....
        /*0268*/ 	.word	0x00001dc0


	//   ....[29]....
        /*026c*/ 	.word	0x00001df0


	//   ....[30]....
        /*0270*/ 	.word	0x00001e30


	//   ....[31]....
        /*0274*/ 	.word	0x00001e70


	//   ....[32]....
        /*0278*/ 	.word	0x00001eb0


	//   ....[33]....
        /*027c*/ 	.word	0x00001ee0


	//   ....[34]....
        /*0280*/ 	.word	0x00001f10


	//   ....[35]....
        /*0284*/ 	.word	0x00001f50


	//   ....[36]....
        /*0288*/ 	.word	0x00001f80


	//   ....[37]....
        /*028c*/ 	.word	0x00001ff0


	//   ....[38]....
        /*0290*/ 	.word	0x00002030


	//   ....[39]....
        /*0294*/ 	.word	0x000020c0


	//   ....[40]....
        /*0298*/ 	.word	0x00002100


	//   ....[41]....
        /*029c*/ 	.word	0x00002140


	//   ....[42]....
        /*02a0*/ 	.word	0x00002180


	//   ....[43]....
        /*02a4*/ 	.word	0x000021c0


	//   ....[44]....
        /*02a8*/ 	.word	0x000021f0


	//   ....[45]....
        /*02ac*/ 	.word	0x00002220


	//   ....[46]....
        /*02b0*/ 	.word	0x00002240


	//   ....[47]....
        /*02b4*/ 	.word	0x00002280


	//   ....[48]....
        /*02b8*/ 	.word	0x000022b0


	//   ....[49]....
        /*02bc*/ 	.word	0x00002340


	//   ....[50]....
        /*02c0*/ 	.word	0x00002370


	//   ....[51]....
        /*02c4*/ 	.word	0x000023b0


	//   ....[52]....
        /*02c8*/ 	.word	0x000023f0


	//   ....[53]....
        /*02cc*/ 	.word	0x00002420


	//   ....[54]....
        /*02d0*/ 	.word	0x00002460


	//   ....[55]....
        /*02d4*/ 	.word	0x00002490


	//   ....[56]....
        /*02d8*/ 	.word	0x000024d0


	//   ....[57]....
        /*02dc*/ 	.word	0x00002520


	//   ....[58]....
        /*02e0*/ 	.word	0x00002550


	//   ....[59]....
        /*02e4*/ 	.word	0x000025c0


	//   ....[60]....
        /*02e8*/ 	.word	0x00002600


	//   ....[61]....
        /*02ec*/ 	.word	0x00002640


	//   ....[62]....
        /*02f0*/ 	.word	0x00002680


	//   ....[63]....
        /*02f4*/ 	.word	0x000026c0


	//   ....[64]....
        /*02f8*/ 	.word	0x000026e0


	//   ....[65]....
        /*02fc*/ 	.word	0x00002700


	//   ....[66]....
        /*0300*/ 	.word	0x00002730


	//   ....[67]....
        /*0304*/ 	.word	0x00002780


	//   ....[68]....
        /*0308*/ 	.word	0x000027d0


	//   ....[69]....
        /*030c*/ 	.word	0x00002850


	//   ....[70]....
        /*0310*/ 	.word	0x00002880


	//   ....[71]....
        /*0314*/ 	.word	0x000028c0


	//   ....[72]....
        /*0318*/ 	.word	0x000028f0


	//   ....[73]....
        /*031c*/ 	.word	0x00002930


	//   ....[74]....
        /*0320*/ 	.word	0x00002970


	//   ....[75]....
        /*0324*/ 	.word	0x000029a0


	//   ....[76]....
        /*0328*/ 	.word	0x000029e0


	//   ....[77]....
        /*032c*/ 	.word	0x00002a20


	//   ....[78]....
        /*0330*/ 	.word	0x00002a60


	//   ....[79]....
        /*0334*/ 	.word	0x00002ae0


	//   ....[80]....
        /*0338*/ 	.word	0x00002df0


	//   ....[81]....
        /*033c*/ 	.word	0x00002e00


	//   ....[82]....
        /*0340*/ 	.word	0x00002e10


	//   ....[83]....
        /*0344*/ 	.word	0x00002e50


	//   ....[84]....
        /*0348*/ 	.word	0x00002f20


	//   ....[85]....
        /*034c*/ 	.word	0x00002fe0


	//   ....[86]....
        /*0350*/ 	.word	0x00003000


	//   ....[87]....
        /*0354*/ 	.word	0x00003050


	//   ....[88]....
        /*0358*/ 	.word	0x00003120


	//   ....[89]....
        /*035c*/ 	.word	0x00003170


	//   ....[90]....
        /*0360*/ 	.word	0x00003240


	//   ....[91]....
        /*0364*/ 	.word	0x000032b0


	//----- nvinfo : EIATTR_EXIT_INSTR_OFFSETS
	.align		4
.L_28:
        /*0368*/ 	.byte	0x04, 0x1c
        /*036a*/ 	.short	(.L_30 - .L_29)


	//   ....[0]....
.L_29:
        /*036c*/ 	.word	0x000056c0


	//----- nvinfo : EIATTR_MAX_THREADS
	.align		4
.L_30:
        /*0370*/ 	.byte	0x04, 0x05
        /*0372*/ 	.short	(.L_32 - .L_31)
.L_31:
        /*0374*/ 	.word	0x00000200
        /*0378*/ 	.word	0x00000001
        /*037c*/ 	.word	0x00000001


	//----- nvinfo : EIATTR_CBANK_PARAM_SIZE
	.align		4
.L_32:
        /*0380*/ 	.byte	0x03, 0x19
        /*0382*/ 	.short	0x0030


	//----- nvinfo : EIATTR_PARAM_CBANK
	.align		4
        /*0384*/ 	.byte	0x04, 0x0a
        /*0386*/ 	.short	(.L_34 - .L_33)
	.align		4
.L_33:
        /*0388*/ 	.word	index@(.nv.constant0.triton_)
        /*038c*/ 	.short	0x0210
        /*038e*/ 	.short	0x0030


	//----- nvinfo : EIATTR_SW_WAR
	.align		4
.L_34:
        /*0390*/ 	.byte	0x04, 0x36
        /*0392*/ 	.short	(.L_36 - .L_35)
.L_35:
        /*0394*/ 	.word	0x00000008
.L_36:


//--------------------- .nv.callgraph             --------------------------
	.section	.nv.callgraph,"",@"SHT_CUDA_CALLGRAPH"
	.align	4
	.sectionentsize	8
	.align		4
        /*0000*/ 	.word	0x00000000
	.align		4
        /*0004*/ 	.word	0xffffffff
	.align		4
        /*0008*/ 	.word	0x00000000
	.align		4
        /*000c*/ 	.word	0xfffffffe
	.align		4
        /*0010*/ 	.word	0x00000000
	.align		4
        /*0014*/ 	.word	0xfffffffd
	.align		4
        /*0018*/ 	.word	0x00000000
	.align		4
        /*001c*/ 	.word	0xfffffffc


//--------------------- .nv.constant4             --------------------------
	.section	.nv.constant4,"a",@progbits
	.align	8
	.align		8
.nv.constant4:
        /*0000*/ 	.dword	_$_str


//--------------------- .text.triton_             --------------------------
	.section	.text.triton_,"ax",@progbits
	.sectionflags	@"SHF_BARRIERS=1"
	.align	128
        .global         triton_
        .type           triton_,@function
        .size           triton_,(.L_x_1 - triton_)
        .other          triton_,@"STO_CUDA_ENTRY STV_DEFAULT"
triton_:
.text.triton_:
[----:B------:R-:W-:Y:S01]  /*0000*/  LDC R1, c[0x0][0x28] ;  /* 0x00000a00ff017b82 */ /* 0x000fe20000000800 */
[----:B------:R-:W1:Y:S07]  /*0010*/  S2R R12, SR_TID.X ;  /* 0x00000000000c7919 */ /* 0x000e6e0000002100 */
[----:B------:R-:W2:Y:S01]  /*0020*/  LDC.64 R32, c[0x0][0x210] ;  /* 0x00008400ff207b82 */ /* 0x000ea20000000a00 */
[----:B------:R-:W-:Y:S01]  /*0030*/  ULDC.64 UR6, c[0x0][0x208] ;  /* 0x0000820000067ab9 */ /* 0x000fe20000000a00 */
[----:B------:R-:W3:Y:S06]  /*0040*/  S2R R5, SR_CTAID.X ;  /* 0x0000000000057919 */ /* 0x000eec0000002500 */
[----:B------:R-:W4:Y:S01]  /*0050*/  S2UR UR5, SR_CgaCtaId ;  /* 0x00000000000579c3 */ /* 0x000f220000008800 */
[----:B------:R-:W-:-:S07]  /*0060*/  UMOV UR4, 0x400 ;  /* 0x0000040000047882 */ /* 0x000fce0000000000 */
[----:B------:R-:W5:Y:S01]  /*0070*/  LDC.64 R14, c[0x0][0x218] ;  /* 0x00008600ff0e7b82 */ /* 0x000f620000000a00 */
[----:B-1----:R-:W-:Y:S02]  /*0080*/  SHF.R.U32.HI R0, RZ, 0x6, R12 ;  /* 0x00000006ff007819 */ /* 0x002fe4000001160c */
[----:B------:R-:W-:Y:S02]  /*0090*/  SHF.L.U32 R2, R12, 0x3, RZ ;  /* 0x000000030c027819 */ /* 0x000fe400000006ff */
[----:B------:R-:W-:Y:S02]  /*00a0*/  SGXT.U32 R0, R0, 0x3 ;  /* 0x000000030000781a */ /* 0x000fe40000000000 */
[----:B------:R-:W-:Y:S02]  /*00b0*/  LOP3.LUT R3, R2, 0x1f8, RZ, 0xc0, !PT ;  /* 0x000001f802037812 */ /* 0x000fe400078ec0ff */
[----:B---3--:R-:W-:-:S05]  /*00c0*/  LEA R22, R5, R0, 0x3 ;  /* 0x0000000005167211 */ /* 0x008fca00078e18ff */
[----:B------:R-:W-:-:S04]  /*00d0*/  IMAD R22, R22, 0xc00, R3 ;  /* 0x00000c0016167824 */ /* 0x000fc800078e0203 */
[----:B--2---:R-:W-:-:S05]  /*00e0*/  IMAD.WIDE R24, R22, 0x2, R32 ;  /* 0x0000000216187825 */ /* 0x004fca00078e0220 */
[----:B------:R-:W2:Y:S01]  /*00f0*/  LDG.E.EL.128 R4, desc[UR6][R24.64] ;  /* 0x0000000618047981 */ /* 0x000ea2000c2e1d00 */
[----:B----4-:R-:W-:Y:S01]  /*0100*/  UPRMT UR4, UR5, 0x654, UR4 ;  /* 0x0000065405047896 */ /* 0x010fe20008000004 */
[----:B------:R-:W-:Y:S01]  /*0110*/  IMAD R0, R0, 0x208, R3 ;  /* 0x0000020800007824 */ /* 0x000fe200078e0203 */
[----:B------:R-:W-:-:S04]  /*0120*/  IADD3 R41, R22, 0x200, RZ ;  /* 0x0000020016297810 */ /* 0x000fc80007ffe0ff */
[----:B------:R-:W-:Y:S01]  /*0130*/  LEA R0, R0, UR4, 0x1 ;  /* 0x0000000400007c11 */ /* 0x000fe2000f8e08ff */
[----:B------:R-:W-:Y:S01]  /*0140*/  BAR.SYNC.DEFER_BLOCKING 0x0 ;  /* 0x0000000000007b1d */ /* 0x000fe20000010000 */
[----:B------:R-:W-:Y:S01]  /*0150*/  IMAD.WIDE R20, R41, 0x2, R32 ;  /* 0x0000000229147825 */ /* 0x000fe200078e0220 */
[----:B------:R-:W-:-:S04]  /*0160*/  LOP3.LUT R8, R12, 0x1ff, RZ, 0xc0, !PT ;  /* 0x000001ff0c087812 */ /* 0x000fc800078ec0ff */
[----:B--2---:R1:W-:Y:S02]  /*0170*/  STS.128 [R0], R4 ;  /* 0x0000000400007388 */ /* 0x0043e40000000c00 */
[----:B------:R-:W-:Y:S06]  /*0180*/  BAR.SYNC.DEFER_BLOCKING 0x0 ;  /* 0x0000000000007b1d */ /* 0x000fec0000010000 */
[----:B------:R-:W2:Y:S01]  /*0190*/  LDG.E.EL.128 R16, desc[UR6][R20.64] ;  /* 0x0000000614107981 */ /* 0x000ea2000c2e1d00 */
[C---:B------:R-:W-:Y:S01]  /*01a0*/  LEA R2, R8.reuse, UR4, 0x1 ;  /* 0x0000000408027c11 */ /* 0x040fe2000f8e08ff */
[----:B-----5:R-:W-:Y:S01]  /*01b0*/  IMAD.WIDE.U32 R14, R8, 0x2, R14 ;  /* 0x00000002080e7825 */ /* 0x020fe200078e000e */
[----:B------:R-:W-:-:S03]  /*01c0*/  IADD3 R40, R22, 0x400, RZ ;  /* 0x0000040016287810 */ /* 0x000fc60007ffe0ff */
[----:B------:R-:W3:Y:S02]  /*01d0*/  LDS.U16 R30, [R2] ;  /* 0x00000000021e7984 */ /* 0x000ee40000000400 */
[----:B------:R-:W-:Y:S02]  /*01e0*/  IMAD.WIDE R38, R40, 0x2, R32 ;  /* 0x0000000228267825 */ /* 0x000fe400078e0220 */
[----:B------:R-:W-:Y:S04]  /*01f0*/  LDS.U16 R42, [R2+0x410] ;  /* 0x00041000022a7984 */ /* 0x000fe80000000400 */
[----:B------:R-:W-:Y:S04]  /*0200*/  LDS.U16 R43, [R2+0x820] ;  /* 0x00082000022b7984 */ /* 0x000fe80000000400 */
[----:B------:R-:W-:Y:S04]  /*0210*/  LDS.U16 R29, [R2+0xc30] ;  /* 0x000c3000021d7984 */ /* 0x000fe80000000400 */
[----:B------:R-:W-:Y:S04]  /*0220*/  LDS.U16 R3, [R2+0x1040] ;  /* 0x0010400002037984 */ /* 0x000fe80000000400 */
[----:B------:R-:W-:Y:S04]  /*0230*/  LDS.U16 R28, [R2+0x1450] ;  /* 0x00145000021c7984 */ /* 0x000fe80000000400 */
[----:B------:R-:W-:Y:S04]  /*0240*/  LDS.U16 R23, [R2+0x1860] ;  /* 0x0018600002177984 */ /* 0x000fe80000000400 */
[----:B------:R-:W-:Y:S04]  /*0250*/  LDS.U16 R13, [R2+0x1c70] ;  /* 0x001c7000020d7984 */ /* 0x000fe80000000400 */
[----:B------:R-:W4:Y:S01]  /*0260*/  LDG.E.EL.U16 R51, desc[UR6][R14.64] ;  /* 0x000000060e337981 */ /* 0x000f22000c2e1500 */
[----:B------:R-:W-:Y:S06]  /*0270*/  BAR.SYNC.DEFER_BLOCKING 0x0 ;  /* 0x0000000000007b1d */ /* 0x000fec0000010000 */
[----:B--2---:R2:W-:Y:S02]  /*0280*/  STS.128 [R0], R16 ;  /* 0x0000001000007388 */ /* 0x0045e40000000c00 */
[----:B------:R-:W-:Y:S06]  /*0290*/  BAR.SYNC.DEFER_BLOCKING 0x0 ;  /* 0x0000000000007b1d */ /* 0x000fec0000010000 */
[----:B-1----:R-:W5:Y:S01]  /*02a0*/  LDG.E.EL.128 R4, desc[UR6][R38.64] ;  /* 0x0000000626047981 */ /* 0x002f62000c2e1d00 */
[----:B------:R-:W-:-:S03]  /*02b0*/  IADD3 R31, R22, 0x600, RZ ;  /* 0x00000600161f7810 */ /* 0x000fc60007ffe0ff */
[----:B------:R-:W1:Y:S02]  /*02c0*/  LDS.U16 R59, [R2] ;  /* 0x00000000023b7984 */ /* 0x000e640000000400 */
[----:B------:R-:W-:Y:S02]  /*02d0*/  IMAD.WIDE R36, R31, 0x2, R32 ;  /* 0x000000021f247825 */ /* 0x000fe400078e0220 */
[----:B------:R-:W3:Y:S04]  /*02e0*/  LDG.E.EL.U16 R52, desc[UR6][R14.64+0x400] ;  /* 0x000400060e347981 */ /* 0x000ee8000c2e1500 */
[----:B------:R-:W-:Y:S04]  /*02f0*/  LDS.U16 R47, [R2+0x410] ;  /* 0x00041000022f7984 */ /* 0x000fe80000000400 */
[----:B------:R-:W-:Y:S04]  /*0300*/  LDS.U16 R50, [R2+0x820] ;  /* 0x0008200002327984 */ /* 0x000fe80000000400 */
[----:B------:R-:W-:Y:S04]  /*0310*/  LDS.U16 R49, [R2+0xc30] ;  /* 0x000c300002317984 */ /* 0x000fe80000000400 */
[----:B------:R-:W-:Y:S04]  /*0320*/  LDS.U16 R46, [R2+0x1040] ;  /* 0x00104000022e7984 */ /* 0x000fe80000000400 */
[----:B------:R-:W-:Y:S04]  /*0330*/  LDS.U16 R48, [R2+0x1450] ;  /* 0x0014500002307984 */ /* 0x000fe80000000400 */
[----:B------:R-:W-:Y:S04]  /*0340*/  LDS.U16 R26, [R2+0x1860] ;  /* 0x00186000021a7984 */ /* 0x000fe80000000400 */
[----:B------:R-:W-:Y:S01]  /*0350*/  LDS.U16 R27, [R2+0x1c70] ;  /* 0x001c7000021b7984 */ /* 0x000fe20000000400 */
[----:B------:R-:W-:Y:S06]  /*0360*/  BAR.SYNC.DEFER_BLOCKING 0x0 ;  /* 0x0000000000007b1d */ /* 0x000fec0000010000 */
[----:B-----5:R5:W-:Y:S02]  /*0370*/  STS.128 [R0], R4 ;  /* 0x0000000400007388 */ /* 0x020be40000000c00 */
[----:B------:R-:W-:Y:S06]  /*0380*/  BAR.SYNC.DEFER_BLOCKING 0x0 ;  /* 0x0000000000007b1d */ /* 0x000fec0000010000 */
[----:B--2---:R-:W2:Y:S04]  /*0390*/  LDG.E.EL.128 R16, desc[UR6][R36.64] ;  /* 0x0000000624107981 */ /* 0x004ea8000c2e1d00 */
[----:B------:R-:W2:Y:S04]  /*03a0*/  LDG.E.EL.U16 R35, desc[UR6][R14.64+0x800] ;  /* 0x000800060e237981 */ /* 0x000ea8000c2e1500 */
[----:B------:R-:W5:Y:S04]  /*03b0*/  LDS.U16 R34, [R2] ;  /* 0x0000000002227984 */ /* 0x000f680000000400 */
[----:B------:R-:W5:Y:S04]  /*03c0*/  LDS.U16 R58, [R2+0x410] ;  /* 0x00041000023a7984 */ /* 0x000f680000000400 */
[----:B------:R-:W-:Y:S04]  /*03d0*/  LDS.U16 R57, [R2+0x820] ;  /* 0x0008200002397984 */ /* 0x000fe80000000400 */
[----:B------:R-:W2:Y:S04]  /*03e0*/  LDS.U16 R55, [R2+0xc30] ;  /* 0x000c300002377984 */ /* 0x000ea80000000400 */
[----:B------:R-:W-:Y:S04]  /*03f0*/  LDS.U16 R54, [R2+0x1040] ;  /* 0x0010400002367984 */ /* 0x000fe80000000400 */
[----:B------:R-:W2:Y:S04]  /*0400*/  LDS.U16 R53, [R2+0x1450] ;  /* 0x0014500002357984 */ /* 0x000ea80000000400 */
[----:B------:R-:W-:Y:S04]  /*0410*/  LDS.U16 R44, [R2+0x1860] ;  /* 0x00186000022c7984 */ /* 0x000fe80000000400 */
[----:B------:R-:W-:Y:S01]  /*0420*/  LDS.U16 R45, [R2+0x1c70] ;  /* 0x001c7000022d7984 */ /* 0x000fe20000000400 */
[----:B------:R-:W-:Y:S01]  /*0430*/  BAR.SYNC.DEFER_BLOCKING 0x0 ;  /* 0x0000000000007b1d */ /* 0x000fe20000010000 */
[----:B---3--:R-:W-:-:S02]  /*0440*/  SHF.L.U32 R30, R30, 0x10, RZ ;  /* 0x000000101e1e7819 */ /* 0x008fc400000006ff */
[----:B----4-:R-:W-:Y:S02]  /*0450*/  SHF.L.U32 R51, R51, 0x10, RZ ;  /* 0x0000001033337819 */ /* 0x010fe400000006ff */
[----:B-1----:R-:W-:Y:S02]  /*0460*/  SHF.L.U32 R59, R59, 0x10, RZ ;  /* 0x000000103b3b7819 */ /* 0x002fe400000006ff */
[----:B------:R-:W-:Y:S01]  /*0470*/  SHF.L.U32 R52, R52, 0x10, RZ ;  /* 0x0000001034347819 */ /* 0x000fe200000006ff */
[----:B-----5:R-:W-:Y:S01]  /*0480*/  FADD R5, R30, R51 ;  /* 0x000000331e057221 */ /* 0x020fe20000000000 */
[----:B0-----:R-:W-:-:S03]  /*0490*/  SHF.L.U32 R7, R34, 0x10, RZ ;  /* 0x0000001022077819 */ /* 0x001fc600000006ff */
[----:B------:R-:W-:-:S04]  /*04a0*/  FADD R6, R59, R52 ;  /* 0x000000343b067221 */ /* 0x000fc80000000000 */
[----:B------:R-:W-:-:S04]  /*04b0*/  FADD R4, -R5, R6 ;  /* 0x0000000605047221 */ /* 0x000fc80000000100 */
[----:B------:R-:W-:Y:S01]  /*04c0*/  FFMA R5, R4, 0.5, R5 ;  /* 0x3f00000004057823 */ /* 0x000fe20000000005 */
[----:B------:R-:W-:Y:S02]  /*04d0*/  IADD3 R30, R22, 0x800, RZ ;  /* 0x00000800161e7810 */ /* 0x000fe40007ffe0ff */
[----:B------:R-:W-:Y:S02]  /*04e0*/  SHF.L.U32 R42, R42, 0x10, RZ ;  /* 0x000000102a2a7819 */ /* 0x000fe400000006ff */
[----:B------:R-:W-:-:S03]  /*04f0*/  SHF.L.U32 R47, R47, 0x10, RZ ;  /* 0x000000102f2f7819 */ /* 0x000fc600000006ff */
[----:B------:R-:W-:Y:S02]  /*0500*/  FADD R42, R42, R51 ;  /* 0x000000332a2a7221 */ /* 0x000fe40000000000 */
[----:B------:R-:W-:Y:S01]  /*0510*/  FADD R47, R47, R52 ;  /* 0x000000342f2f7221 */ /* 0x000fe20000000000 */
[----:B------:R-:W-:Y:S02]  /*0520*/  SHF.L.U32 R59, R58, 0x10, RZ ;  /* 0x000000103a3b7819 */ /* 0x000fe400000006ff */
[----:B------:R-:W-:Y:S01]  /*0530*/  SHF.L.U32 R49, R49, 0x10, RZ ;  /* 0x0000001031317819 */ /* 0x000fe200000006ff */
[----:B--2---:R0:W-:Y:S01]  /*0540*/  STS.128 [R0], R16 ;  /* 0x0000001000007388 */ /* 0x0041e20000000c00 */
[----:B------:R-:W-:Y:S06]  /*0550*/  BAR.SYNC.DEFER_BLOCKING 0x0 ;  /* 0x0000000000007b1d */ /* 0x000fec0000010000 */
[----:B------:R-:W2:Y:S01]  /*0560*/  LDG.E.EL.U16 R56, desc[UR6][R14.64+0xc00] ;  /* 0x000c00060e387981 */ /* 0x000ea2000c2e1500 */
[----:B0-----:R-:W-:Y:S01]  /*0570*/  SHF.L.U32 R16, R35, 0x10, RZ ;  /* 0x0000001023107819 */ /* 0x001fe200000006ff */
[----:B------:R-:W-:-:S04]  /*0580*/  IMAD.WIDE R34, R30, 0x2, R32 ;  /* 0x000000021e227825 */ /* 0x000fc800078e0220 */
[----:B------:R-:W-:Y:S01]  /*0590*/  FADD R18, R7, R16 ;  /* 0x0000001007127221 */ /* 0x000fe20000000000 */
[----:B------:R-:W-:-:S03]  /*05a0*/  FADD R7, R6, -R5 ;  /* 0x8000000506077221 */ /* 0x000fc60000000000 */
[----:B------:R-:W-:Y:S01]  /*05b0*/  FADD R60, -R5, R18 ;  /* 0x00000012053c7221 */ /* 0x000fe20000000100 */
[----:B------:R-:W-:-:S03]  /*05c0*/  FFMA R7, R4, R7, RZ ;  /* 0x0000000704077223 */ /* 0x000fc600000000ff */
[----:B------:R-:W-:-:S04]  /*05d0*/  FFMA R17, R60, 0.3333333432674407959, R5 ;  /* 0x3eaaaaab3c117823 */ /* 0x000fc80000000005 */
[----:B------:R-:W-:-:S04]  /*05e0*/  FADD R18, R18, -R17 ;  /* 0x8000001112127221 */ /* 0x000fc80000000000 */
[----:B------:R-:W-:Y:S02]  /*05f0*/  FFMA R18, R60, R18, R7 ;  /* 0x000000123c127223 */ /* 0x000fe40000000007 */
[----:B------:R-:W3:Y:S01]  /*0600*/  LDG.E.EL.128 R4, desc[UR6][R34.64] ;  /* 0x0000000622047981 */ /* 0x000ee2000c2e1d00 */
[----:B------:R-:W-:Y:S01]  /*0610*/  FADD R19, -R42, R47 ;  /* 0x0000002f2a137221 */ /* 0x000fe20000000100 */
[----:B------:R-:W-:Y:S01]  /*0620*/  FADD R59, R59, R16 ;  /* 0x000000103b3b7221 */ /* 0x000fe20000000000 */
[----:B------:R-:W-:Y:S01]  /*0630*/  FADD R49, R49, R52 ;  /* 0x0000003431317221 */ /* 0x000fe20000000000 */
[----:B------:R-:W-:Y:S01]  /*0640*/  SHF.L.U32 R55, R55, 0x10, RZ ;  /* 0x0000001037377819 */ /* 0x000fe200000006ff */
[----:B------:R-:W-:Y:S01]  /*0650*/  FFMA R42, R19, 0.5, R42 ;  /* 0x3f000000132a7823 */ /* 0x000fe2000000002a */
[----:B------:R-:W-:Y:S02]  /*0660*/  SHF.L.U32 R28, R28, 0x10, RZ ;  /* 0x000000101c1c7819 */ /* 0x000fe400000006ff */
[----:B------:R-:W-:Y:S01]  /*0670*/  SHF.L.U32 R53, R53, 0x10, RZ ;  /* 0x0000001035357819 */ /* 0x000fe200000006ff */
[----:B------:R-:W-:Y:S01]  /*0680*/  FADD R58, R47, -R42 ;  /* 0x8000002a2f3a7221 */ /* 0x000fe20000000000 */
[----:B------:R-:W-:Y:S01]  /*0690*/  FADD R47, -R42, R59 ;  /* 0x0000003b2a2f7221 */ /* 0x000fe20000000100 */
[----:B------:R-:W-:Y:S01]  /*06a0*/  FADD R55, R55, R16 ;  /* 0x0000001037377221 */ /* 0x000fe20000000000 */
[----:B------:R-:W-:Y:S01]  /*06b0*/  FADD R28, R28, R51 ;  /* 0x000000331c1c7221 */ /* 0x000fe20000000000 */
[----:B------:R-:W-:Y:S01]  /*06c0*/  FFMA R58, R19, R58, RZ ;  /* 0x0000003a133a7223 */ /* 0x000fe200000000ff */
[----:B------:R-:W-:Y:S01]  /*06d0*/  FFMA R19, R47, 0.3333333432674407959, R42 ;  /* 0x3eaaaaab2f137823 */ /* 0x000fe2000000002a */
[----:B------:R-:W-:-:S03]  /*06e0*/  FADD R53, R53, R16 ;  /* 0x0000001035357221 */ /* 0x000fc60000000000 */
[----:B------:R-:W-:-:S04]  /*06f0*/  FADD R59, R59, -R19 ;  /* 0x800000133b3b7221 */ /* 0x000fc80000000000 */
[----:B------:R-:W-:Y:S01]  /*0700*/  FFMA R42, R47, R59, R58 ;  /* 0x0000003b2f2a7223 */ /* 0x000fe2000000003a */
[----:B------:R-:W-:Y:S02]  /*0710*/  SHF.L.U32 R58, R43, 0x10, RZ ;  /* 0x000000102b3a7819 */ /* 0x000fe400000006ff */
[----:B------:R-:W-:Y:S02]  /*0720*/  SHF.L.U32 R43, R50, 0x10, RZ ;  /* 0x00000010322b7819 */ /* 0x000fe400000006ff */
[----:B------:R-:W-:Y:S01]  /*0730*/  SHF.L.U32 R59, R57, 0x10, RZ ;  /* 0x00000010393b7819 */ /* 0x000fe200000006ff */
[----:B------:R-:W-:Y:S02]  /*0740*/  FADD R58, R58, R51 ;  /* 0x000000333a3a7221 */ /* 0x000fe40000000000 */
[----:B------:R-:W-:Y:S02]  /*0750*/  FADD R47, R43, R52 ;  /* 0x000000342b2f7221 */ /* 0x000fe40000000000 */
[----:B------:R-:W-:-:S02]  /*0760*/  FADD R60, R59, R16 ;  /* 0x000000103b3c7221 */ /* 0x000fc40000000000 */
[----:B------:R-:W-:-:S04]  /*0770*/  FADD R43, -R58, R47 ;  /* 0x0000002f3a2b7221 */ /* 0x000fc80000000100 */
[----:B------:R-:W-:-:S04]  /*0780*/  FFMA R57, R43, 0.5, R58 ;  /* 0x3f0000002b397823 */ /* 0x000fc8000000003a */
[----:B------:R-:W-:Y:S01]  /*0790*/  FADD R50, -R57, R60 ;  /* 0x0000003c39327221 */ /* 0x000fe20000000100 */
[----:B------:R-:W-:-:S03]  /*07a0*/  FADD R58, R47, -R57 ;  /* 0x800000392f3a7221 */ /* 0x000fc60000000000 */
[----:B------:R-:W-:Y:S01]  /*07b0*/  FFMA R47, R50, 0.3333333432674407959, R57 ;  /* 0x3eaaaaab322f7823 */ /* 0x000fe20000000039 */
[----:B------:R-:W-:-:S03]  /*07c0*/  FFMA R43, R43, R58, RZ ;  /* 0x0000003a2b2b7223 */ /* 0x000fc600000000ff */
[----:B------:R-:W-:-:S04]  /*07d0*/  FADD R60, R60, -R47 ;  /* 0x8000002f3c3c7221 */ /* 0x000fc80000000000 */
[----:B------:R-:W-:Y:S01]  /*07e0*/  FFMA R43, R50, R60, R43 ;  /* 0x0000003c322b7223 */ /* 0x000fe2000000002b */
[----:B------:R-:W-:-:S05]  /*07f0*/  SHF.L.U32 R50, R29, 0x10, RZ ;  /* 0x000000101d327819 */ /* 0x000fca00000006ff */
[----:B------:R-:W-:-:S04]  /*0800*/  FADD R50, R50, R51 ;  /* 0x0000003332327221 */ /* 0x000fc80000000000 */
[----:B------:R-:W-:-:S04]  /*0810*/  FADD R29, -R50, R49 ;  /* 0x00000031321d7221 */ /* 0x000fc80000000100 */
[----:B------:R-:W-:-:S04]  /*0820*/  FFMA R50, R29, 0.5, R50 ;  /* 0x3f0000001d327823 */ /* 0x000fc80000000032 */
[----:B------:R-:W-:Y:S01]  /*0830*/  FADD R57, -R50, R55 ;  /* 0x0000003732397221 */ /* 0x000fe20000000100 */
[----:B------:R-:W-:-:S03]  /*0840*/  FADD R58, R49, -R50 ;  /* 0x80000032313a7221 */ /* 0x000fc60000000000 */
[----:B------:R-:W-:Y:S01]  /*0850*/  FFMA R50, R57, 0.3333333432674407959, R50 ;  /* 0x3eaaaaab39327823 */ /* 0x000fe20000000032 */
[----:B------:R-:W-:-:S03]  /*0860*/  FFMA R49, R29, R58, RZ ;  /* 0x0000003a1d317223 */ /* 0x000fc600000000ff */
[----:B------:R-:W-:Y:S01]  /*0870*/  FADD R58, R55, -R50 ;  /* 0x80000032373a7221 */ /* 0x000fe20000000000 */
[----:B------:R-:W-:-:S03]  /*0880*/  SHF.L.U32 R55, R54, 0x10, RZ ;  /* 0x0000001036377819 */ /* 0x000fc600000006ff */
[----:B------:R-:W-:Y:S01]  /*0890*/  FFMA R49, R57, R58, R49 ;  /* 0x0000003a39317223 */ /* 0x000fe20000000031 */
[----:B------:R-:W-:Y:S01]  /*08a0*/  SHF.L.U32 R58, R3, 0x10, RZ ;  /* 0x00000010033a7819 */ /* 0x000fe200000006ff */
[----:B------:R-:W-:Y:S01]  /*08b0*/  FADD R55, R55, R16 ;  /* 0x0000001037377221 */ /* 0x000fe20000000000 */
[----:B------:R-:W-:-:S03]  /*08c0*/  SHF.L.U32 R3, R46, 0x10, RZ ;  /* 0x000000102e037819 */ /* 0x000fc600000006ff */
[----:B------:R-:W-:Y:S02]  /*08d0*/  FADD R58, R58, R51 ;  /* 0x000000333a3a7221 */ /* 0x000fe40000000000 */
[----:B------:R-:W-:-:S04]  /*08e0*/  FADD R29, R3, R52 ;  /* 0x00000034031d7221 */ /* 0x000fc80000000000 */
[----:B------:R-:W-:-:S04]  /*08f0*/  FADD R3, -R58, R29 ;  /* 0x0000001d3a037221 */ /* 0x000fc80000000100 */
[----:B------:R-:W-:-:S04]  /*0900*/  FFMA R54, R3, 0.5, R58 ;  /* 0x3f00000003367823 */ /* 0x000fc8000000003a */
[----:B------:R-:W-:Y:S01]  /*0910*/  FADD R57, -R54, R55 ;  /* 0x0000003736397221 */ /* 0x000fe20000000100 */
[----:B------:R-:W-:-:S03]  /*0920*/  FADD R46, R29, -R54 ;  /* 0x800000361d2e7221 */ /* 0x000fc60000000000 */
[----:B------:R-:W-:Y:S01]  /*0930*/  FFMA R54, R57, 0.3333333432674407959, R54 ;  /* 0x3eaaaaab39367823 */ /* 0x000fe20000000036 */
[----:B------:R-:W-:Y:S01]  /*0940*/  FFMA R46, R3, R46, RZ ;  /* 0x0000002e032e7223 */ /* 0x000fe200000000ff */
[----:B------:R-:W-:Y:S02]  /*0950*/  SHF.L.U32 R3, R48, 0x10, RZ ;  /* 0x0000001030037819 */ /* 0x000fe400000006ff */
[----:B------:R-:W-:Y:S01]  /*0960*/  FADD R55, R55, -R54 ;  /* 0x8000003637377221 */ /* 0x000fe20000000000 */
[----:B------:R-:W0:Y:S02]  /*0970*/  LDS.U16 R48, [R2+0x410] ;  /* 0x0004100002307984 */ /* 0x000e240000000400 */
[----:B------:R-:W-:Y:S01]  /*0980*/  FADD R29, R3, R52 ;  /* 0x00000034031d7221 */ /* 0x000fe20000000000 */
[----:B------:R-:W-:Y:S02]  /*0990*/  FFMA R46, R57, R55, R46 ;  /* 0x00000037392e7223 */ /* 0x000fe4000000002e */
[----:B------:R-:W1:Y:S01]  /*09a0*/  LDS.U16 R55, [R2] ;  /* 0x0000000002377984 */ /* 0x000e620000000400 */
[----:B------:R-:W-:-:S04]  /*09b0*/  FADD R3, -R28, R29 ;  /* 0x0000001d1c037221 */ /* 0x000fc80000000100 */
[----:B------:R-:W-:-:S04]  /*09c0*/  FFMA R28, R3, 0.5, R28 ;  /* 0x3f000000031c7823 */ /* 0x000fc8000000001c */
[----:B------:R-:W-:Y:S01]  /*09d0*/  FADD R58, R29, -R28 ;  /* 0x8000001c1d3a7221 */ /* 0x000fe20000000000 */
[----:B------:R-:W-:-:S03]  /*09e0*/  FADD R57, -R28, R53 ;  /* 0x000000351c397221 */ /* 0x000fc60000000100 */
[----:B------:R-:W-:Y:S01]  /*09f0*/  FFMA R58, R3, R58, RZ ;  /* 0x0000003a033a7223 */ /* 0x000fe200000000ff */
[----:B------:R-:W-:Y:S01]  /*0a00*/  FFMA R29, R57, 0.3333333432674407959, R28 ;  /* 0x3eaaaaab391d7823 */ /* 0x000fe2000000001c */
[----:B------:R-:W4:Y:S03]  /*0a10*/  LDS.U16 R3, [R2+0x820] ;  /* 0x0008200002037984 */ /* 0x000f260000000400 */
[----:B------:R-:W-:-:S04]  /*0a20*/  FADD R53, R53, -R29 ;  /* 0x8000001d35357221 */ /* 0x000fc80000000000 */
[----:B------:R-:W-:Y:S01]  /*0a30*/  FFMA R28, R57, R53, R58 ;  /* 0x00000035391c7223 */ /* 0x000fe2000000003a */
[----:B0-----:R-:W-:Y:S02]  /*0a40*/  SHF.L.U32 R53, R48, 0x10, RZ ;  /* 0x0000001030357819 */ /* 0x001fe400000006ff */
[----:B-1----:R-:W-:Y:S02]  /*0a50*/  SHF.L.U32 R55, R55, 0x10, RZ ;  /* 0x0000001037377819 */ /* 0x002fe400000006ff */
[----:B----4-:R-:W-:Y:S02]  /*0a60*/  SHF.L.U32 R3, R3, 0x10, RZ ;  /* 0x0000001003037819 */ /* 0x010fe400000006ff */
[----:B--2---:R-:W-:-:S05]  /*0a70*/  SHF.L.U32 R56, R56, 0x10, RZ ;  /* 0x0000001038387819 */ /* 0x004fca00000006ff */
[--C-:B------:R-:W-:Y:S01]  /*0a80*/  FADD R58, R55, R56.reuse ;  /* 0x00000038373a7221 */ /* 0x100fe20000000000 */
[----:B------:R-:W-:-:S03]  /*0a90*/  FADD R48, R53, R56 ;  /* 0x0000003835307221 */ /* 0x000fc60000000000 */
[----:B------:R-:W-:-:S04]  /*0aa0*/  FADD R60, -R17, R58 ;  /* 0x0000003a113c7221 */ /* 0x000fc80000000100 */
[----:B------:R-:W-:-:S04]  /*0ab0*/  FFMA R17, R60, 0.25, R17 ;  /* 0x3e8000003c117823 */ /* 0x000fc80000000011 */
[----:B------:R-:W-:Y:S01]  /*0ac0*/  FADD R55, R58, -R17 ;  /* 0x800000113a377221 */ /* 0x000fe20000000000 */
[----:B------:R-:W-:-:S03]  /*0ad0*/  FADD R58, -R19, R48 ;  /* 0x00000030133a7221 */ /* 0x000fc60000000100 */
[----:B------:R-:W-:Y:S01]  /*0ae0*/  FFMA R18, R60, R55, R18 ;  /* 0x000000373c127223 */ /* 0x000fe20000000012 */
[----:B------:R-:W-:Y:S01]  /*0af0*/  FFMA R19, R58, 0.25, R19 ;  /* 0x3e8000003a137823 */ /* 0x000fe20000000013 */
[----:B------:R-:W-:Y:S03]  /*0b00*/  LDS.U16 R55, [R2+0x1450] ;  /* 0x0014500002377984 */ /* 0x000fe60000000400 */
[----:B------:R-:W-:Y:S01]  /*0b10*/  FADD R53, R48, -R19 ;  /* 0x8000001330357221 */ /* 0x000fe20000000000 */
[----:B------:R-:W-:Y:S02]  /*0b20*/  FADD R48, R3, R56 ;  /* 0x0000003803307221 */ /* 0x000fe40000000000 */
[----:B------:R-:W0:Y:S01]  /*0b30*/  LDS.U16 R3, [R2+0xc30] ;  /* 0x000c300002037984 */ /* 0x000e220000000400 */
[----:B------:R-:W-:Y:S01]  /*0b40*/  FFMA R42, R58, R53, R42 ;  /* 0x000000353a2a7223 */ /* 0x000fe2000000002a */
[----:B------:R-:W-:-:S02]  /*0b50*/  FADD R58, -R47, R48 ;  /* 0x000000302f3a7221 */ /* 0x000fc40000000100 */
[----:B------:R-:W-:Y:S02]  /*0b60*/  LDS.U16 R53, [R2+0x1c70] ;  /* 0x001c700002357984 */ /* 0x000fe40000000400 */
[----:B------:R-:W-:-:S04]  /*0b70*/  FFMA R47, R58, 0.25, R47 ;  /* 0x3e8000003a2f7823 */ /* 0x000fc8000000002f */
[----:B------:R-:W-:-:S04]  /*0b80*/  FADD R48, R48, -R47 ;  /* 0x8000002f30307221 */ /* 0x000fc80000000000 */
[----:B------:R-:W-:Y:S02]  /*0b90*/  FFMA R43, R58, R48, R43 ;  /* 0x000000303a2b7223 */ /* 0x000fe4000000002b */
[----:B------:R-:W1:Y:S04]  /*0ba0*/  LDS.U16 R58, [R2+0x1040] ;  /* 0x00104000023a7984 */ /* 0x000e680000000400 */
[----:B------:R-:W-:Y:S01]  /*0bb0*/  LDS.U16 R48, [R2+0x1860] ;  /* 0x0018600002307984 */ /* 0x000fe20000000400 */
[----:B------:R-:W-:Y:S06]  /*0bc0*/  BAR.SYNC.DEFER_BLOCKING 0x0 ;  /* 0x0000000000007b1d */ /* 0x000fec0000010000 */
[----:B---3--:R2:W-:Y:S02]  /*0bd0*/  STS.128 [R0], R4 ;  /* 0x0000000400007388 */ /* 0x0085e40000000c00 */
[----:B------:R-:W-:Y:S06]  /*0be0*/  BAR.SYNC.DEFER_BLOCKING 0x0 ;  /* 0x0000000000007b1d */ /* 0x000fec0000010000 */
[----:B------:R-:W3:Y:S01]  /*0bf0*/  LDG.E.EL.U16 R57, desc[UR6][R14.64+0x1000] ;  /* 0x001000060e397981 */ /* 0x000ee2000c2e1500 */
[----:B0-----:R-:W-:-:S05]  /*0c00*/  SHF.L.U32 R3, R3, 0x10, RZ ;  /* 0x0000001003037819 */ /* 0x001fca00000006ff */
[----:B------:R-:W-:Y:S01]  /*0c10*/  FADD R59, R3, R56 ;  /* 0x00000038033b7221 */ /* 0x000fe20000000000 */
[----:B-1----:R-:W-:-:S03]  /*0c20*/  SHF.L.U32 R3, R58, 0x10, RZ ;  /* 0x000000103a037819 */ /* 0x002fc600000006ff */
[----:B------:R-:W-:-:S04]  /*0c30*/  FADD R61, -R50, R59 ;  /* 0x0000003b323d7221 */ /* 0x000fc80000000100 */
[----:B------:R-:W-:-:S04]  /*0c40*/  FFMA R50, R61, 0.25, R50 ;  /* 0x3e8000003d327823 */ /* 0x000fc80000000032 */
[----:B------:R-:W-:Y:S01]  /*0c50*/  FADD R58, R59, -R50 ;  /* 0x800000323b3a7221 */ /* 0x000fe20000000000 */
[----:B------:R-:W-:Y:S01]  /*0c60*/  FADD R59, R3, R56 ;  /* 0x00000038033b7221 */ /* 0x000fe20000000000 */
[----:B------:R-:W-:Y:S02]  /*0c70*/  IADD3 R3, R22, 0xa00, RZ ;  /* 0x00000a0016037810 */ /* 0x000fe40007ffe0ff */
[----:B------:R-:W-:Y:S01]  /*0c80*/  FFMA R49, R61, R58, R49 ;  /* 0x0000003a3d317223 */ /* 0x000fe20000000031 */
[----:B--2---:R-:W-:Y:S01]  /*0c90*/  FADD R5, -R54, R59 ;  /* 0x0000003b36057221 */ /* 0x004fe20000000100 */
[----:B------:R-:W0:Y:S01]  /*0ca0*/  LDS.U16 R58, [R2] ;  /* 0x00000000023a7984 */ /* 0x000e220000000400 */
[----:B------:R-:W-:-:S04]  /*0cb0*/  IMAD.WIDE R32, R3, 0x2, R32 ;  /* 0x0000000203207825 */ /* 0x000fc800078e0220 */
[----:B------:R-:W-:-:S04]  /*0cc0*/  FFMA R54, R5, 0.25, R54 ;  /* 0x3e80000005367823 */ /* 0x000fc80000000036 */
[----:B------:R-:W-:-:S04]  /*0cd0*/  FADD R59, R59, -R54 ;  /* 0x800000363b3b7221 */ /* 0x000fc80000000000 */
[----:B------:R-:W-:Y:S02]  /*0ce0*/  FFMA R46, R5, R59, R46 ;  /* 0x0000003b052e7223 */ /* 0x000fe4000000002e */
[----:B------:R-:W2:Y:S01]  /*0cf0*/  LDG.E.EL.128 R4, desc[UR6][R32.64] ;  /* 0x0000000620047981 */ /* 0x000ea2000c2e1d00 */
[----:B------:R-:W-:Y:S02]  /*0d00*/  SHF.L.U32 R27, R27, 0x10, RZ ;  /* 0x000000101b1b7819 */ /* 0x000fe400000006ff */
[----:B------:R-:W-:Y:S02]  /*0d10*/  SHF.L.U32 R45, R45, 0x10, RZ ;  /* 0x000000102d2d7819 */ /* 0x000fe400000006ff */
[----:B0-----:R-:W-:Y:S02]  /*0d20*/  SHF.L.U32 R58, R58, 0x10, RZ ;  /* 0x000000103a3a7819 */ /* 0x001fe400000006ff */
[----:B---3--:R-:W-:-:S05]  /*0d30*/  SHF.L.U32 R57, R57, 0x10, RZ ;  /* 0x0000001039397819 */ /* 0x008fca00000006ff */
[----:B------:R-:W-:-:S04]  /*0d40*/  FADD R58, R58, R57 ;  /* 0x000000393a3a7221 */ /* 0x000fc80000000000 */
[----:B------:R-:W-:-:S04]  /*0d50*/  FADD R60, -R17, R58 ;  /* 0x0000003a113c7221 */ /* 0x000fc80000000100 */
[----:B------:R-:W-:-:S04]  /*0d60*/  FFMA R17, R60, 0.20000000298023223877, R17 ;  /* 0x3e4ccccd3c117823 */ /* 0x000fc80000000011 */
[----:B------:R-:W-:Y:S02]  /*0d70*/  FADD R59, R58, -R17 ;  /* 0x800000113a3b7221 */ /* 0x000fe40000000000 */
[----:B------:R-:W0:Y:S02]  /*0d80*/  LDS.U16 R58, [R2+0x410] ;  /* 0x00041000023a7984 */ /* 0x000e240000000400 */
[----:B------:R-:W-:Y:S01]  /*0d90*/  FFMA R18, R60, R59, R18 ;  /* 0x0000003b3c127223 */ /* 0x000fe20000000012 */
[----:B0-----:R-:W-:-:S05]  /*0da0*/  SHF.L.U32 R58, R58, 0x10, RZ ;  /* 0x000000103a3a7819 */ /* 0x001fca00000006ff */
        /* <DEDUP_REMOVED lines=10> */
[----:B------:R-:W-:-:S04]  /*0e50*/  FADD R58, R58, -R47 ;  /* 0x8000002f3a3a7221 */ /* 0x000fc80000000000 */
[----:B------:R-:W-:Y:S01]  /*0e60*/  FFMA R43, R60, R58, R43 ;  /* 0x0000003a3c2b7223 */ /* 0x000fe2000000002b */
[----:B------:R-:W-:Y:S01]  /*0e70*/  SHF.L.U32 R60, R13, 0x10, RZ ;  /* 0x000000100d3c7819 */ /* 0x000fe200000006ff */
[----:B------:R-:W0:Y:S02]  /*0e80*/  LDS.U16 R58, [R2+0xc30] ;  /* 0x000c3000023a7984 */ /* 0x000e240000000400 */
[----:B0-----:R-:W-:-:S05]  /*0e90*/  SHF.L.U32 R58, R58, 0x10, RZ ;  /* 0x000000103a3a7819 */ /* 0x001fca00000006ff */
[----:B------:R-:W-:-:S04]  /*0ea0*/  FADD R59, R58, R57 ;  /* 0x000000393a3b7221 */ /* 0x000fc80000000000 */
[----:B------:R-:W-:-:S04]  /*0eb0*/  FADD R61, -R50, R59 ;  /* 0x0000003b323d7221 */ /* 0x000fc80000000100 */
[----:B------:R-:W-:-:S04]  /*0ec0*/  FFMA R50, R61, 0.20000000298023223877, R50 ;  /* 0x3e4ccccd3d327823 */ /* 0x000fc80000000032 */
[----:B------:R-:W-:Y:S01]  /*0ed0*/  FADD R58, R59, -R50 ;  /* 0x800000323b3a7221 */ /* 0x000fe20000000000 */
[----:B------:R-:W-:Y:S02]  /*0ee0*/  SHF.L.U32 R59, R44, 0x10, RZ ;  /* 0x000000102c3b7819 */ /* 0x000fe400000006ff */
[----:B------:R-:W0:Y:S01]  /*0ef0*/  LDS.U16 R44, [R2+0x1040] ;  /* 0x00104000022c7984 */ /* 0x000e220000000400 */
[----:B------:R-:W-:Y:S01]  /*0f00*/  FFMA R49, R61, R58, R49 ;  /* 0x0000003a3d317223 */ /* 0x000fe20000000031 */
[----:B------:R-:W-:Y:S02]  /*0f10*/  SHF.L.U32 R58, R23, 0x10, RZ ;  /* 0x00000010173a7819 */ /* 0x000fe400000006ff */
[----:B------:R-:W-:-:S03]  /*0f20*/  SHF.L.U32 R23, R26, 0x10, RZ ;  /* 0x000000101a177819 */ /* 0x000fc600000006ff */
[--C-:B------:R-:W-:Y:S01]  /*0f30*/  FADD R13, R58, R51.reuse ;  /* 0x000000333a0d7221 */ /* 0x100fe20000000000 */
[----:B------:R-:W-:Y:S01]  /*0f40*/  FADD R51, R60, R51 ;  /* 0x000000333c337221 */ /* 0x000fe20000000000 */
[----:B------:R-:W-:Y:S01]  /*0f50*/  FADD R26, R23, R52 ;  /* 0x00000034171a7221 */ /* 0x000fe20000000000 */
[----:B------:R-:W-:Y:S01]  /*0f60*/  FADD R23, R59, R16 ;  /* 0x000000103b177221 */ /* 0x000fe20000000000 */
[----:B------:R-:W-:Y:S01]  /*0f70*/  FADD R52, R27, R52 ;  /* 0x000000341b347221 */ /* 0x000fe20000000000 */
[----:B------:R-:W-:Y:S01]  /*0f80*/  FADD R16, R45, R16 ;  /* 0x000000102d107221 */ /* 0x000fe20000000000 */
[----:B------:R-:W1:Y:S04]  /*0f90*/  LDS.U16 R58, [R2+0x1450] ;  /* 0x00145000023a7984 */ /* 0x000e680000000400 */
[----:B------:R-:W3:Y:S04]  /*0fa0*/  LDS.U16 R27, [R2+0x1860] ;  /* 0x00186000021b7984 */ /* 0x000ee80000000400 */
[----:B------:R-:W4:Y:S01]  /*0fb0*/  LDS.U16 R45, [R2+0x1c70] ;  /* 0x001c7000022d7984 */ /* 0x000f220000000400 */
[----:B------:R-:W-:Y:S06]  /*0fc0*/  BAR.SYNC.DEFER_BLOCKING 0x0 ;  /* 0x0000000000007b1d */ /* 0x000fec0000010000 */
[----:B--2---:R2:W-:Y:S02]  /*0fd0*/  STS.128 [R0], R4 ;  /* 0x0000000400007388 */ /* 0x0045e40000000c00 */
[----:B------:R-:W-:Y:S06]  /*0fe0*/  BAR.SYNC.DEFER_BLOCKING 0x0 ;  /* 0x0000000000007b1d */ /* 0x000fec0000010000 */
[----:B------:R-:W5:Y:S01]  /*0ff0*/  LDG.E.EL.U16 R61, desc[UR6][R14.64+0x1400] ;  /* 0x001400060e3d7981 */ /* 0x000f62000c2e1500 */
[----:B0-----:R-:W-:-:S02]  /*1000*/  SHF.L.U32 R44, R44, 0x10, RZ ;  /* 0x000000102c2c7819 */ /* 0x001fc400000006ff */
[----:B------:R-:W-:Y:S01]  /*1010*/  SHF.L.U32 R55, R55, 0x10, RZ ;  /* 0x0000001037377819 */ /* 0x000fe200000006ff */
[----:B------:R-:W0:Y:S01]  /*1020*/  LDS.U16 R59, [R2] ;  /* 0x00000000023b7984 */ /* 0x000e220000000400 */
[----:B--2---:R-:W-:Y:S01]  /*1030*/  SHF.L.U32 R5, R48, 0x10, RZ ;  /* 0x0000001030057819 */ /* 0x004fe200000006ff */
[--C-:B------:R-:W-:Y:S01]  /*1040*/  FADD R7, R44, R57.reuse ;  /* 0x000000392c077221 */ /* 0x100fe20000000000 */
[----:B-1----:R-:W-:Y:S01]  /*1050*/  SHF.L.U32 R58, R58, 0x10, RZ ;  /* 0x000000103a3a7819 */ /* 0x002fe200000006ff */
[--C-:B------:R-:W-:Y:S01]  /*1060*/  FADD R6, R55, R56.reuse ;  /* 0x0000003837067221 */ /* 0x100fe20000000000 */
[----:B---3--:R-:W-:Y:S01]  /*1070*/  SHF.L.U32 R4, R27, 0x10, RZ ;  /* 0x000000101b047819 */ /* 0x008fe200000006ff */
[--C-:B------:R-:W-:Y:S01]  /*1080*/  FADD R5, R5, R56.reuse ;  /* 0x0000003805057221 */ /* 0x100fe20000000000 */
[----:B------:R-:W-:Y:S01]  /*1090*/  SHF.L.U32 R53, R53, 0x10, RZ ;  /* 0x0000001035357819 */ /* 0x000fe200000006ff */
[--C-:B------:R-:W-:Y:S01]  /*10a0*/  FADD R44, R58, R57.reuse ;  /* 0x000000393a2c7221 */ /* 0x100fe20000000000 */
[----:B----4-:R-:W-:Y:S01]  /*10b0*/  SHF.L.U32 R48, R45, 0x10, RZ ;  /* 0x000000102d307819 */ /* 0x010fe200000006ff */
[--C-:B------:R-:W-:Y:S01]  /*10c0*/  FADD R27, R4, R57.reuse ;  /* 0x00000039041b7221 */ /* 0x100fe20000000000 */
[----:B------:R-:W1:Y:S01]  /*10d0*/  LDS.U16 R58, [R2+0x410] ;  /* 0x00041000023a7984 */ /* 0x000e620000000400 */
[----:B------:R-:W-:Y:S01]  /*10e0*/  FADD R56, R53, R56 ;  /* 0x0000003835387221 */ /* 0x000fe20000000000 */
[----:B------:R-:W-:Y:S01]  /*10f0*/  LOP3.LUT P0, RZ, R12, 0x1f, RZ, 0xc0, !PT ;  /* 0x0000001f0cff7812 */ /* 0x000fe2000780c0ff */
[----:B------:R-:W-:Y:S01]  /*1100*/  FADD R57, R48, R57 ;  /* 0x0000003930397221 */ /* 0x000fe20000000000 */
[----:B------:R-:W2:Y:S01]  /*1110*/  LDS.U16 R4, [R2+0x820] ;  /* 0x0008200002047984 */ /* 0x000ea20000000400 */
[----:B------:R-:W-:-:S03]  /*1120*/  ISETP.GE.AND P1, PT, R12, 0x80, PT ;  /* 0x000000800c00780c */ /* 0x000fc60003f26270 */
[----:B------:R-:W3:Y:S04]  /*1130*/  LDS.U16 R55, [R2+0xc30] ;  /* 0x000c300002377984 */ /* 0x000ee80000000400 */
[----:B------:R-:W4:Y:S04]  /*1140*/  LDS.U16 R53, [R2+0x1040] ;  /* 0x0010400002357984 */ /* 0x000f280000000400 */
[----:B------:R-:W4:Y:S04]  /*1150*/  LDS.U16 R45, [R2+0x1450] ;  /* 0x00145000022d7984 */ /* 0x000f280000000400 */
[----:B------:R-:W4:Y:S01]  /*1160*/  LDS.U16 R48, [R2+0x1860] ;  /* 0x0018600002307984 */ /* 0x000f220000000400 */
[----:B0-----:R-:W-:-:S02]  /*1170*/  SHF.L.U32 R60, R59, 0x10, RZ ;  /* 0x000000103b3c7819 */ /* 0x001fc400000006ff */
[----:B-1----:R-:W-:Y:S02]  /*1180*/  SHF.L.U32 R58, R58, 0x10, RZ ;  /* 0x000000103a3a7819 */ /* 0x002fe400000006ff */
[----:B--2---:R-:W-:Y:S02]  /*1190*/  SHF.L.U32 R4, R4, 0x10, RZ ;  /* 0x0000001004047819 */ /* 0x004fe400000006ff */
[----:B---3--:R-:W-:Y:S02]  /*11a0*/  SHF.L.U32 R55, R55, 0x10, RZ ;  /* 0x0000001037377819 */ /* 0x008fe400000006ff */
[----:B----4-:R-:W-:Y:S02]  /*11b0*/  SHF.L.U32 R53, R53, 0x10, RZ ;  /* 0x0000001035357819 */ /* 0x010fe400000006ff */
[----:B------:R-:W-:Y:S02]  /*11c0*/  SHF.L.U32 R45, R45, 0x10, RZ ;  /* 0x000000102d2d7819 */ /* 0x000fe400000006ff */
[----:B------:R-:W-:-:S02]  /*11d0*/  SHF.L.U32 R48, R48, 0x10, RZ ;  /* 0x0000001030307819 */ /* 0x000fc400000006ff */
[----:B-----5:R-:W-:-:S05]  /*11e0*/  SHF.L.U32 R59, R61, 0x10, RZ ;  /* 0x000000103d3b7819 */ /* 0x020fca00000006ff */
[--C-:B------:R-:W-:Y:S01]  /*11f0*/  FADD R60, R60, R59.reuse ;  /* 0x0000003b3c3c7221 */ /* 0x100fe20000000000 */
[--C-:B------:R-:W-:Y:S01]  /*1200*/  FADD R58, R58, R59.reuse ;  /* 0x0000003b3a3a7221 */ /* 0x100fe20000000000 */
[--C-:B------:R-:W-:Y:S01]  /*1210*/  FADD R4, R4, R59.reuse ;  /* 0x0000003b04047221 */ /* 0x100fe20000000000 */
[--C-:B------:R-:W-:Y:S01]  /*1220*/  FADD R55, R55, R59.reuse ;  /* 0x0000003b37377221 */ /* 0x100fe20000000000 */
[----:B------:R-:W-:Y:S01]  /*1230*/  FADD R61, -R17, R60 ;  /* 0x0000003c113d7221 */ /* 0x000fe20000000100 */
[--C-:B------:R-:W-:Y:S01]  /*1240*/  FADD R53, R53, R59.reuse ;  /* 0x0000003b35357221 */ /* 0x100fe20000000000 */
[--C-:B------:R-:W-:Y:S01]  /*1250*/  FADD R45, R45, R59.reuse ;  /* 0x0000003b2d2d7221 */ /* 0x100fe20000000000 */
[----:B------:R-:W-:Y:S01]  /*1260*/  FADD R48, R48, R59 ;  /* 0x0000003b30307221 */ /* 0x000fe20000000000 */
[----:B------:R-:W-:-:S04]  /*1270*/  FFMA R17, R61, 0.16666667163372039795, R17 ;  /* 0x3e2aaaab3d117823 */ /* 0x000fc80000000011 */
[----:B------:R-:W-:-:S04]  /*1280*/  FADD R60, R60, -R17 ;  /* 0x800000113c3c7221 */ /* 0x000fc80000000000 */
[----:B------:R-:W-:Y:S02]  /*1290*/  FFMA R18, R61, R60, R18 ;  /* 0x0000003c3d127223 */ /* 0x000fe40000000012 */
[----:B------:R-:W0:Y:S04]  /*12a0*/  LDS.U16 R60, [R2+0x1c70] ;  /* 0x001c7000023c7984 */ /* 0x000e280000000400 */
[----:B------:R-:W1:Y:S01]  /*12b0*/  SHFL.BFLY PT, R61, R18, 0x10, 0x1f ;  /* 0x0e001f00123d7f89 */ /* 0x000e6200000e0000 */
[----:B0-----:R-:W-:-:S05]  /*12c0*/  SHF.L.U32 R60, R60, 0x10, RZ ;  /* 0x000000103c3c7819 */ /* 0x001fca00000006ff */
[----:B------:R-:W-:Y:S01]  /*12d0*/  FADD R59, R60, R59 ;  /* 0x0000003b3c3b7221 */ /* 0x000fe20000000000 */
[----:B-1----:R-:W-:Y:S02]  /*12e0*/  FADD R60, R61, R18 ;  /* 0x000000123d3c7221 */ /* 0x002fe40000000000 */
[----:B------:R-:W0:Y:S02]  /*12f0*/  SHFL.BFLY PT, R61, R17, 0x10, 0x1f ;  /* 0x0e001f00113d7f89 */ /* 0x000e2400000e0000 */
[----:B0-----:R-:W-:-:S04]  /*1300*/  FADD R18, R61, -R17 ;  /* 0x800000113d127221 */ /* 0x001fc80000000000 */
[C---:B------:R-:W-:Y:S01]  /*1310*/  FFMA R61, R18.reuse, 0.5, R17 ;  /* 0x3f000000123d7823 */ /* 0x040fe20000000011 */
[----:B------:R-:W-:-:S04]  /*1320*/  FMUL R18, R18, R18 ;  /* 0x0000001212127220 */ /* 0x000fc80000400000 */
[----:B------:R-:W-:Y:S02]  /*1330*/  FMUL R17, R18, 6 ;  /* 0x40c0000012117820 */ /* 0x000fe40000400000 */
[----:B------:R-:W-:Y:S02]  /*1340*/  SHFL.BFLY PT, R18, R61, 0x8, 0x1f ;  /* 0x0d001f003d127f89 */ /* 0x000fe400000e0000 */
[----:B------:R-:W-:-:S05]  /*1350*/  FFMA R60, R17, 0.5, R60 ;  /* 0x3f000000113c7823 */ /* 0x000fca000000003c */
[----:B------:R-:W0:Y:S02]  /*1360*/  SHFL.BFLY PT, R17, R60, 0x8, 0x1f ;  /* 0x0d001f003c117f89 */ /* 0x000e2400000e0000 */
[----:B0-----:R-:W-:Y:S01]  /*1370*/  FADD R60, R60, R17 ;  /* 0x000000113c3c7221 */ /* 0x001fe20000000000 */
[----:B------:R-:W-:-:S04]  /*1380*/  FADD R17, -R61, R18 ;  /* 0x000000123d117221 */ /* 0x000fc80000000100 */
[C---:B------:R-:W-:Y:S01]  /*1390*/  FFMA R18, R17.reuse, 0.5, R61 ;  /* 0x3f00000011127823 */ /* 0x040fe2000000003d */
[----:B------:R-:W-:-:S04]  /*13a0*/  FMUL R17, R17, R17 ;  /* 0x0000001111117220 */ /* 0x000fc80000400000 */
[----:B------:R-:W-:-:S04]  /*13b0*/  FMUL R17, R17, 12 ;  /* 0x4140000011117820 */ /* 0x000fc80000400000 */
[----:B------:R-:W-:Y:S02]  /*13c0*/  FFMA R61, R17, 0.5, R60 ;  /* 0x3f000000113d7823 */ /* 0x000fe4000000003c */
[----:B------:R-:W-:Y:S04]  /*13d0*/  SHFL.BFLY PT, R60, R18, 0x4, 0x1f ;  /* 0x0c801f00123c7f89 */ /* 0x000fe800000e0000 */
[----:B------:R-:W0:Y:S02]  /*13e0*/  SHFL.BFLY PT, R17, R61, 0x4, 0x1f ;  /* 0x0c801f003d117f89 */ /* 0x000e2400000e0000 */
[----:B0-----:R-:W-:Y:S01]  /*13f0*/  FADD R17, R61, R17 ;  /* 0x000000113d117221 */ /* 0x001fe20000000000 */
[----:B------:R-:W-:-:S04]  /*1400*/  FADD R61, -R18, R60 ;  /* 0x0000003c123d7221 */ /* 0x000fc80000000100 */
        /* <DEDUP_REMOVED lines=10> */
[----:B------:R-:W0:Y:S01]  /*14b0*/  SHFL.BFLY PT, R60, R61, 0x1, 0x1f ;  /* 0x0c201f003d3c7f89 */ /* 0x000e2200000e0000 */
[----:B------:R-:W-:-:S04]  /*14c0*/  FMUL R18, R18, 48 ;  /* 0x4240000012127820 */ /* 0x000fc80000400000 */
[----:B------:R-:W-:Y:S01]  /*14d0*/  FFMA R18, R18, 0.5, R17 ;  /* 0x3f00000012127823 */ /* 0x000fe20000000011 */
[----:B------:R-:W-:-:S04]  /*14e0*/  SHF.R.U32.HI R17, RZ, 0x3, R12 ;  /* 0x00000003ff117819 */ /* 0x000fc8000001160c */
[----:B------:R-:W-:Y:S01]  /*14f0*/  LOP3.LUT R17, R17, 0x3c, RZ, 0xc0, !PT ;  /* 0x0000003c11117812 */ /* 0x000fe200078ec0ff */
[----:B0-----:R-:W-:-:S04]  /*1500*/  FADD R60, -R61, R60 ;  /* 0x0000003c3d3c7221 */ /* 0x001fc80000000100 */
[C---:B------:R-:W-:Y:S01]  /*1510*/  FFMA R61, R60.reuse, 0.5, R61 ;  /* 0x3f0000003c3d7823 */ /* 0x040fe2000000003d */
[----:B------:R-:W-:Y:S01]  /*1520*/  BAR.SYNC.DEFER_BLOCKING 0x0 ;  /* 0x0000000000007b1d */ /* 0x000fe20000010000 */
[----:B------:R-:W-:-:S04]  /*1530*/  FMUL R60, R60, R60 ;  /* 0x0000003c3c3c7220 */ /* 0x000fc80000400000 */
[----:B------:R-:W-:Y:S01]  /*1540*/  FMUL R60, R60, 96 ;  /* 0x42c000003c3c7820 */ /* 0x000fe20000400000 */
[----:B------:R-:W-:Y:S04]  /*1550*/  @!P0 STS [R17+UR4], R61 ;  /* 0x0000003d11008988 */ /* 0x000fe80008000804 */
[----:B------:R-:W0:Y:S02]  /*1560*/  SHFL.BFLY PT, R61, R18, 0x1, 0x1f ;  /* 0x0c201f00123d7f89 */ /* 0x000e2400000e0000 */
[----:B0-----:R-:W-:-:S04]  /*1570*/  FADD R18, R18, R61 ;  /* 0x0000003d12127221 */ /* 0x001fc80000000000 */
[----:B------:R-:W-:Y:S01]  /*1580*/  FFMA R60, R60, 0.5, R18 ;  /* 0x3f0000003c3c7823 */ /* 0x000fe20000000012 */
[----:B------:R-:W-:-:S04]  /*1590*/  FADD R18, -R19, R58 ;  /* 0x0000003a13127221 */ /* 0x000fc80000000100 */
[----:B------:R-:W-:Y:S01]  /*15a0*/  FFMA R19, R18, 0.16666667163372039795, R19 ;  /* 0x3e2aaaab12137823 */ /* 0x000fe20000000013 */
[----:B------:R0:W-:Y:S03]  /*15b0*/  @!P0 STS [R17+UR4+0x200], R60 ;  /* 0x0002003c11008988 */ /* 0x0001e60008000804 */
[----:B------:R-:W-:-:S04]  /*15c0*/  FADD R58, R58, -R19 ;  /* 0x800000133a3a7221 */ /* 0x000fc80000000000 */
[----:B0-----:R-:W-:-:S05]  /*15d0*/  FFMA R60, R18, R58, R42 ;  /* 0x0000003a123c7223 */ /* 0x001fca000000002a */
[----:B------:R-:W0:Y:S02]  /*15e0*/  SHFL.BFLY PT, R42, R60, 0x10, 0x1f ;  /* 0x0e001f003c2a7f89 */ /* 0x000e2400000e0000 */
[----:B0-----:R-:W-:Y:S02]  /*15f0*/  FADD R18, R42, R60 ;  /* 0x0000003c2a127221 */ /* 0x001fe40000000000 */
[----:B------:R-:W0:Y:S02]  /*1600*/  SHFL.BFLY PT, R42, R19, 0x10, 0x1f ;  /* 0x0e001f00132a7f89 */ /* 0x000e2400000e0000 */
[----:B0-----:R-:W-:-:S04]  /*1610*/  FADD R58, R42, -R19 ;  /* 0x800000132a3a7221 */ /* 0x001fc80000000000 */
[C---:B------:R-:W-:Y:S01]  /*1620*/  FFMA R42, R58.reuse, 0.5, R19 ;  /* 0x3f0000003a2a7823 */ /* 0x040fe20000000013 */
[----:B------:R-:W-:-:S04]  /*1630*/  FMUL R58, R58, R58 ;  /* 0x0000003a3a3a7220 */ /* 0x000fc80000400000 */
[----:B------:R-:W-:Y:S02]  /*1640*/  FMUL R61, R58, 6 ;  /* 0x40c000003a3d7820 */ /* 0x000fe40000400000 */
[----:B------:R-:W0:Y:S02]  /*1650*/  SHFL.BFLY PT, R58, R42, 0x8, 0x1f ;  /* 0x0d001f002a3a7f89 */ /* 0x000e2400000e0000 */
[----:B------:R-:W-:-:S05]  /*1660*/  FFMA R61, R61, 0.5, R18 ;  /* 0x3f0000003d3d7823 */ /* 0x000fca0000000012 */
[----:B------:R-:W1:Y:S01]  /*1670*/  SHFL.BFLY PT, R18, R61, 0x8, 0x1f ;  /* 0x0d001f003d127f89 */ /* 0x000e6200000e0000 */
[----:B0-----:R-:W-:-:S04]  /*1680*/  FADD R60, -R42, R58 ;  /* 0x0000003a2a3c7221 */ /* 0x001fc80000000100 */
[C---:B------:R-:W-:Y:S01]  /*1690*/  FFMA R58, R60.reuse, 0.5, R42 ;  /* 0x3f0000003c3a7823 */ /* 0x040fe2000000002a */
[----:B------:R-:W-:Y:S01]  /*16a0*/  FMUL R60, R60, R60 ;  /* 0x0000003c3c3c7220 */ /* 0x000fe20000400000 */
[----:B-1----:R-:W-:-:S03]  /*16b0*/  FADD R18, R61, R18 ;  /* 0x000000123d127221 */ /* 0x002fc60000000000 */
        /* <DEDUP_REMOVED lines=8> */
[----:B------:R-:W0:Y:S01]  /*1740*/  SHFL.BFLY PT, R42, R60, 0x2, 0x1f ;  /* 0x0c401f003c2a7f89 */ /* 0x000e2200000e0000 */
[----:B------:R-:W-:-:S04]  /*1750*/  FMUL R61, R61, 24 ;  /* 0x41c000003d3d7820 */ /* 0x000fc80000400000 */
[----:B------:R-:W-:-:S05]  /*1760*/  FFMA R61, R61, 0.5, R18 ;  /* 0x3f0000003d3d7823 */ /* 0x000fca0000000012 */
[----:B------:R-:W1:Y:S01]  /*1770*/  SHFL.BFLY PT, R18, R61, 0x2, 0x1f ;  /* 0x0c401f003d127f89 */ /* 0x000e6200000e0000 */
[----:B0-----:R-:W-:-:S04]  /*1780*/  FADD R19, -R60, R42 ;  /* 0x0000002a3c137221 */ /* 0x001fc80000000100 */
[C---:B------:R-:W-:Y:S01]  /*1790*/  FFMA R42, R19.reuse, 0.5, R60 ;  /* 0x3f000000132a7823 */ /* 0x040fe2000000003c */
[----:B------:R-:W-:-:S04]  /*17a0*/  FMUL R19, R19, R19 ;  /* 0x0000001313137220 */ /* 0x000fc80000400000 */
[----:B------:R-:W-:Y:S01]  /*17b0*/  FMUL R19, R19, 48 ;  /* 0x4240000013137820 */ /* 0x000fe20000400000 */
[----:B-1----:R-:W-:-:S04]  /*17c0*/  FADD R18, R61, R18 ;  /* 0x000000123d127221 */ /* 0x002fc80000000000 */
[----:B------:R-:W-:Y:S02]  /*17d0*/  FFMA R58, R19, 0.5, R18 ;  /* 0x3f000000133a7823 */ /* 0x000fe40000000012 */
[----:B------:R-:W0:Y:S04]  /*17e0*/  SHFL.BFLY PT, R19, R42, 0x1, 0x1f ;  /* 0x0c201f002a137f89 */ /* 0x000e2800000e0000 */
[----:B------:R-:W1:Y:S01]  /*17f0*/  SHFL.BFLY PT, R61, R58, 0x1, 0x1f ;  /* 0x0c201f003a3d7f89 */ /* 0x000e6200000e0000 */
[----:B0-----:R-:W-:-:S04]  /*1800*/  FADD R19, -R42, R19 ;  /* 0x000000132a137221 */ /* 0x001fc80000000100 */
[----:B------:R-:W-:Y:S01]  /*1810*/  FFMA R60, R19, 0.5, R42 ;  /* 0x3f000000133c7823 */ /* 0x000fe2000000002a */
[----:B------:R-:W-:Y:S01]  /*1820*/  FADD R42, -R47, R4 ;  /* 0x000000042f2a7221 */ /* 0x000fe20000000100 */
[----:B-1----:R-:W-:Y:S01]  /*1830*/  FADD R18, R58, R61 ;  /* 0x0000003d3a127221 */ /* 0x002fe20000000000 */
[----:B------:R-:W-:Y:S02]  /*1840*/  FMUL R19, R19, R19 ;  /* 0x0000001313137220 */ /* 0x000fe40000400000 */
[----:B------:R-:W-:Y:S01]  /*1850*/  FFMA R61, R42, 0.16666667163372039795, R47 ;  /* 0x3e2aaaab2a3d7823 */ /* 0x000fe2000000002f */
[----:B------:R0:W-:Y:S01]  /*1860*/  @!P0 STS [R17+UR4+0x40], R60 ;  /* 0x0000403c11008988 */ /* 0x0001e20008000804 */
[----:B------:R-:W-:Y:S02]  /*1870*/  FMUL R19, R19, 96 ;  /* 0x42c0000013137820 */ /* 0x000fe40000400000 */
[----:B------:R-:W-:Y:S02]  /*1880*/  FADD R4, R4, -R61 ;  /* 0x8000003d04047221 */ /* 0x000fe40000000000 */
[----:B------:R-:W-:-:S02]  /*1890*/  FFMA R18, R19, 0.5, R18 ;  /* 0x3f00000013127823 */ /* 0x000fc40000000012 */
[----:B0-----:R-:W-:-:S03]  /*18a0*/  FFMA R60, R42, R4, R43 ;  /* 0x000000042a3c7223 */ /* 0x001fc6000000002b */
[----:B------:R-:W-:Y:S04]  /*18b0*/  @!P0 STS [R17+UR4+0x240], R18 ;  /* 0x0002401211008988 */ /* 0x000fe80008000804 */
[----:B------:R-:W0:Y:S04]  /*18c0*/  SHFL.BFLY PT, R4, R61, 0x10, 0x1f ;  /* 0x0e001f003d047f89 */ /* 0x000e2800000e0000 */
[----:B------:R-:W1:Y:S01]  /*18d0*/  SHFL.BFLY PT, R43, R60, 0x10, 0x1f ;  /* 0x0e001f003c2b7f89 */ /* 0x000e6200000e0000 */
[----:B0-----:R-:W-:-:S04]  /*18e0*/  FADD R4, R4, -R61 ;  /* 0x8000003d04047221 */ /* 0x001fc80000000000 */
[C---:B------:R-:W-:Y:S01]  /*18f0*/  FFMA R42, R4.reuse, 0.5, R61 ;  /* 0x3f000000042a7823 */ /* 0x040fe2000000003d */
[----:B------:R-:W-:Y:S01]  /*1900*/  FMUL R4, R4, R4 ;  /* 0x0000000404047220 */ /* 0x000fe20000400000 */
[----:B-1----:R-:W-:Y:S01]  /*1910*/  FADD R43, R43, R60 ;  /* 0x0000003c2b2b7221 */ /* 0x002fe20000000000 */
[----:B------:R-:W-:Y:S01]  /*1920*/  FADD R61, -R50, R55 ;  /* 0x00000037323d7221 */ /* 0x000fe20000000100 */
[----:B------:R-:W-:Y:S01]  /*1930*/  @!P0 MOV R60, 0x43400000 ;  /* 0x43400000003c8802 */ /* 0x000fe20000000f00 */
[----:B------:R-:W-:Y:S01]  /*1940*/  FMUL R4, R4, 6 ;  /* 0x40c0000004047820 */ /* 0x000fe20000400000 */
[----:B------:R-:W0:Y:S01]  /*1950*/  SHFL.BFLY PT, R47, R42, 0x8, 0x1f ;  /* 0x0d001f002a2f7f89 */ /* 0x000e2200000e0000 */
[----:B------:R-:W-:Y:S02]  /*1960*/  FFMA R50, R61, 0.16666667163372039795, R50 ;  /* 0x3e2aaaab3d327823 */ /* 0x000fe40000000032 */
[----:B------:R-:W-:Y:S01]  /*1970*/  FFMA R58, R4, 0.5, R43 ;  /* 0x3f000000043a7823 */ /* 0x000fe2000000002b */
[----:B------:R-:W-:Y:S04]  /*1980*/  @!P0 STS [R17+UR4+0x480], R60 ;  /* 0x0004803c11008988 */ /* 0x000fe80008000804 */
[----:B------:R-:W1:Y:S01]  /*1990*/  SHFL.BFLY PT, R43, R58, 0x8, 0x1f ;  /* 0x0d001f003a2b7f89 */ /* 0x000e6200000e0000 */
[----:B0-----:R-:W-:-:S04]  /*19a0*/  FADD R47, -R42, R47 ;  /* 0x0000002f2a2f7221 */ /* 0x001fc80000000100 */
[C---:B------:R-:W-:Y:S01]  /*19b0*/  FMUL R4, R47.reuse, R47 ;  /* 0x0000002f2f047220 */ /* 0x040fe20000400000 */
[----:B------:R-:W-:Y:S01]  /*19c0*/  FFMA R42, R47, 0.5, R42 ;  /* 0x3f0000002f2a7823 */ /* 0x000fe2000000002a */
[----:B------:R-:W-:Y:S01]  /*19d0*/  FADD R47, -R54, R7 ;  /* 0x00000007362f7221 */ /* 0x000fe20000000100 */
[----:B-1----:R-:W-:Y:S01]  /*19e0*/  FADD R43, R58, R43 ;  /* 0x0000002b3a2b7221 */ /* 0x002fe20000000000 */
[----:B------:R-:W-:Y:S02]  /*19f0*/  FMUL R4, R4, 12 ;  /* 0x4140000004047820 */ /* 0x000fe40000400000 */
[----:B------:R-:W0:Y:S02]  /*1a00*/  SHFL.BFLY PT, R19, R42, 0x4, 0x1f ;  /* 0x0c801f002a137f89 */ /* 0x000e2400000e0000 */
[----:B------:R-:W-:Y:S01]  /*1a10*/  FFMA R43, R4, 0.5, R43 ;  /* 0x3f000000042b7823 */ /* 0x000fe2000000002b */
[----:B------:R-:W-:-:S04]  /*1a20*/  FADD R4, R55, -R50 ;  /* 0x8000003237047221 */ /* 0x000fc80000000000 */
[----:B------:R-:W-:Y:S01]  /*1a30*/  FFMA R49, R61, R4, R49 ;  /* 0x000000043d317223 */ /* 0x000fe20000000031 */
[----:B------:R-:W-:-:S04]  /*1a40*/  FADD R4, -R13, R26 ;  /* 0x0000001a0d047221 */ /* 0x000fc80000000100 */
[----:B------:R-:W-:-:S04]  /*1a50*/  FFMA R58, R4, 0.5, R13 ;  /* 0x3f000000043a7823 */ /* 0x000fc8000000000d */
[----:B------:R-:W-:Y:S01]  /*1a60*/  FADD R13, -R58, R23 ;  /* 0x000000173a0d7221 */ /* 0x000fe20000000100 */
[----:B------:R-:W-:-:S03]  /*1a70*/  FADD R55, R26, -R58 ;  /* 0x8000003a1a377221 */ /* 0x000fc60000000000 */
[----:B------:R-:W-:Y:S01]  /*1a80*/  FFMA R26, R13, 0.3333333432674407959, R58 ;  /* 0x3eaaaaab0d1a7823 */ /* 0x000fe2000000003a */
[----:B------:R-:W-:Y:S01]  /*1a90*/  FFMA R4, R4, R55, RZ ;  /* 0x0000003704047223 */ /* 0x000fe200000000ff */
[----:B0-----:R-:W-:Y:S02]  /*1aa0*/  FADD R19, -R42, R19 ;  /* 0x000000132a137221 */ /* 0x001fe40000000100 */
[----:B------:R-:W-:-:S04]  /*1ab0*/  FADD R23, R23, -R26 ;  /* 0x8000001a17177221 */ /* 0x000fc80000000000 */
[----:B------:R-:W-:Y:S01]  /*1ac0*/  FFMA R23, R13, R23, R4 ;  /* 0x000000170d177223 */ /* 0x000fe20000000004 */
[----:B------:R-:W-:-:S04]  /*1ad0*/  FADD R4, -R51, R52 ;  /* 0x0000003433047221 */ /* 0x000fc80000000100 */
[----:B------:R-:W-:-:S04]  /*1ae0*/  FFMA R13, R4, 0.5, R51 ;  /* 0x3f000000040d7823 */ /* 0x000fc80000000033 */
[----:B------:R-:W-:Y:S01]  /*1af0*/  FADD R58, -R13, R16 ;  /* 0x000000100d3a7221 */ /* 0x000fe20000000100 */
[--C-:B------:R-:W-:Y:S02]  /*1b00*/  FADD R51, R52, -R13.reuse ;  /* 0x8000000d34337221 */ /* 0x100fe40000000000 */
[----:B------:R-:W0:Y:S01]  /*1b10*/  SHFL.BFLY PT, R52, R43, 0x4, 0x1f ;  /* 0x0c801f002b347f89 */ /* 0x000e2200000e0000 */
[----:B------:R-:W-:Y:S01]  /*1b20*/  FFMA R13, R58, 0.3333333432674407959, R13 ;  /* 0x3eaaaaab3a0d7823 */ /* 0x000fe2000000000d */
[----:B------:R-:W-:-:S03]  /*1b30*/  FFMA R4, R4, R51, RZ ;  /* 0x0000003304047223 */ /* 0x000fc600000000ff */
[----:B------:R-:W-:Y:S01]  /*1b40*/  FADD R51, R16, -R13 ;  /* 0x8000000d10337221 */ /* 0x000fe20000000000 */
[----:B------:R-:W-:Y:S01]  /*1b50*/  FFMA R16, R47, 0.20000000298023223877, R54 ;  /* 0x3e4ccccd2f107823 */ /* 0x000fe20000000036 */
[----:B------:R-:W-:Y:S02]  /*1b60*/  FADD R54, -R29, R6 ;  /* 0x000000061d367221 */ /* 0x000fe40000000100 */
[----:B------:R-:W-:Y:S01]  /*1b70*/  FFMA R4, R58, R51, R4 ;  /* 0x000000333a047223 */ /* 0x000fe20000000004 */
[----:B------:R-:W-:Y:S01]  /*1b80*/  FADD R7, R7, -R16 ;  /* 0x8000001007077221 */ /* 0x000fe20000000000 */
[----:B------:R-:W-:Y:S01]  /*1b90*/  FFMA R29, R54, 0.25, R29 ;  /* 0x3e800000361d7823 */ /* 0x000fe2000000001d */
[----:B------:R-:W-:Y:S02]  /*1ba0*/  @!P0 MOV R58, 0x43400000 ;  /* 0x43400000003a8802 */ /* 0x000fe40000000f00 */
[----:B------:R-:W-:Y:S01]  /*1bb0*/  FFMA R46, R47, R7, R46 ;  /* 0x000000072f2e7223 */ /* 0x000fe2000000002e */
[----:B------:R-:W-:Y:S01]  /*1bc0*/  FADD R47, R6, -R29 ;  /* 0x8000001d062f7221 */ /* 0x000fe20000000000 */
[----:B------:R-:W1:Y:S03]  /*1bd0*/  SHFL.BFLY PT, R7, R50, 0x10, 0x1f ;  /* 0x0e001f0032077f89 */ /* 0x000e6600000e0000 */
[----:B------:R-:W-:Y:S01]  /*1be0*/  FFMA R28, R54, R47, R28 ;  /* 0x0000002f361c7223 */ /* 0x000fe2000000001c */
[----:B------:R-:W2:Y:S01]  /*1bf0*/  SHFL.BFLY PT, R6, R49, 0x10, 0x1f ;  /* 0x0e001f0031067f89 */ /* 0x000ea200000e0000 */
[----:B------:R-:W-:Y:S01]  /*1c00*/  FADD R47, -R26, R5 ;  /* 0x000000051a2f7221 */ /* 0x000fe20000000100 */
[----:B0-----:R-:W-:-:S03]  /*1c10*/  FADD R52, R43, R52 ;  /* 0x000000342b347221 */ /* 0x001fc60000000000 */
[----:B------:R-:W-:Y:S01]  /*1c20*/  FFMA R26, R47, 0.25, R26 ;  /* 0x3e8000002f1a7823 */ /* 0x000fe2000000001a */
[----:B------:R-:W-:Y:S01]  /*1c30*/  FMUL R43, R19, R19 ;  /* 0x00000013132b7220 */ /* 0x000fe20000400000 */
[----:B------:R-:W-:Y:S02]  /*1c40*/  @!P0 STS [R17+UR4+0x440], R58 ;  /* 0x0004403a11008988 */ /* 0x000fe40008000804 */
[----:B------:R-:W-:Y:S01]  /*1c50*/  FADD R54, R5, -R26 ;  /* 0x8000001a05367221 */ /* 0x000fe20000000000 */
[----:B------:R-:W-:Y:S01]  /*1c60*/  FFMA R5, R19, 0.5, R42 ;  /* 0x3f00000013057823 */ /* 0x000fe2000000002a */
[----:B------:R-:W-:Y:S02]  /*1c70*/  FADD R42, -R29, R44 ;  /* 0x0000002c1d2a7221 */ /* 0x000fe40000000100 */
[----:B------:R-:W-:Y:S02]  /*1c80*/  FFMA R23, R47, R54, R23 ;  /* 0x000000362f177223 */ /* 0x000fe40000000017 */
[----:B------:R-:W-:Y:S01]  /*1c90*/  FFMA R19, R42, 0.20000000298023223877, R29 ;  /* 0x3e4ccccd2a137823 */ /* 0x000fe2000000001d */
[----:B------:R-:W-:Y:S01]  /*1ca0*/  FMUL R29, R43, 24 ;  /* 0x41c000002b1d7820 */ /* 0x000fe20000400000 */
[----:B------:R-:W-:-:S02]  /*1cb0*/  FADD R43, -R16, R53 ;  /* 0x00000035102b7221 */ /* 0x000fc40000000100 */
[----:B------:R-:W-:Y:S01]  /*1cc0*/  FADD R51, R44, -R19 ;  /* 0x800000132c337221 */ /* 0x000fe20000000000 */
[----:B-1----:R-:W-:Y:S01]  /*1cd0*/  FADD R47, R7, -R50 ;  /* 0x80000032072f7221 */ /* 0x002fe20000000000 */
[----:B------:R-:W-:Y:S01]  /*1ce0*/  FFMA R7, R29, 0.5, R52 ;  /* 0x3f0000001d077823 */ /* 0x000fe20000000034 */
[----:B------:R-:W-:Y:S01]  /*1cf0*/  FFMA R16, R43, 0.16666667163372039795, R16 ;  /* 0x3e2aaaab2b107823 */ /* 0x000fe20000000010 */
[----:B------:R-:W-:Y:S01]  /*1d00*/  FFMA R29, R42, R51, R28 ;  /* 0x000000332a1d7223 */ /* 0x000fe2000000001c */
[----:B------:R-:W-:Y:S01]  /*1d10*/  FMUL R44, R47, R47 ;  /* 0x0000002f2f2c7220 */ /* 0x000fe20000400000 */
[----:B--2---:R-:W-:Y:S01]  /*1d20*/  FADD R6, R6, R49 ;  /* 0x0000003106067221 */ /* 0x004fe20000000000 */
[----:B------:R-:W-:Y:S01]  /*1d30*/  FADD R42, -R19, R45 ;  /* 0x0000002d132a7221 */ /* 0x000fe20000000100 */
[----:B------:R-:W-:Y:S01]  /*1d40*/  FADD R53, R53, -R16 ;  /* 0x8000001035357221 */ /* 0x000fe20000000000 */
[----:B------:R-:W-:Y:S01]  /*1d50*/  FMUL R49, R44, 6 ;  /* 0x40c000002c317820 */ /* 0x000fe20000400000 */
[----:B------:R-:W-:Y:S01]  /*1d60*/  FADD R51, -R13, R56 ;  /* 0x000000380d337221 */ /* 0x000fe20000000100 */
[----:B------:R-:W-:Y:S01]  /*1d70*/  FADD R52, -R26, R27 ;  /* 0x0000001b1a347221 */ /* 0x000fe20000000100 */
[----:B------:R-:W-:Y:S01]  /*1d80*/  FFMA R46, R43, R53, R46 ;  /* 0x000000352b2e7223 */ /* 0x000fe2000000002e */
[----:B------:R-:W-:Y:S01]  /*1d90*/  FFMA R28, R49, 0.5, R6 ;  /* 0x3f000000311c7823 */ /* 0x000fe20000000006 */
[----:B------:R-:W-:Y:S01]  /*1da0*/  FFMA R6, R42, 0.16666667163372039795, R19 ;  /* 0x3e2aaaab2a067823 */ /* 0x000fe20000000013 */
[----:B------:R-:W-:Y:S01]  /*1db0*/  FFMA R50, R47, 0.5, R50 ;  /* 0x3f0000002f327823 */ /* 0x000fe20000000032 */
[----:B------:R-:W0:Y:S01]  /*1dc0*/  SHFL.BFLY PT, R19, R16, 0x10, 0x1f ;  /* 0x0e001f0010137f89 */ /* 0x000e2200000e0000 */
[----:B------:R-:W-:Y:S01]  /*1dd0*/  FFMA R54, R51, 0.25, R13 ;  /* 0x3e80000033367823 */ /* 0x000fe2000000000d */
[----:B------:R-:W-:-:S02]  /*1de0*/  FADD R45, R45, -R6 ;  /* 0x800000062d2d7221 */ /* 0x000fc40000000000 */
[----:B------:R-:W1:Y:S01]  /*1df0*/  SHFL.BFLY PT, R49, R28, 0x8, 0x1f ;  /* 0x0d001f001c317f89 */ /* 0x000e6200000e0000 */
[----:B------:R-:W-:Y:S01]  /*1e00*/  FADD R53, -R54, R57 ;  /* 0x0000003936357221 */ /* 0x000fe20000000100 */
[----:B------:R-:W-:Y:S01]  /*1e10*/  FFMA R13, R42, R45, R29 ;  /* 0x0000002d2a0d7223 */ /* 0x000fe2000000001d */
[----:B------:R-:W-:Y:S01]  /*1e20*/  FFMA R45, R52, 0.20000000298023223877, R26 ;  /* 0x3e4ccccd342d7823 */ /* 0x000fe2000000001a */
[----:B------:R-:W2:Y:S01]  /*1e30*/  SHFL.BFLY PT, R47, R46, 0x10, 0x1f ;  /* 0x0e001f002e2f7f89 */ /* 0x000ea200000e0000 */
[--C-:B------:R-:W-:Y:S01]  /*1e40*/  FFMA R26, R53, 0.20000000298023223877, R54.reuse ;  /* 0x3e4ccccd351a7823 */ /* 0x100fe20000000036 */
[----:B------:R-:W-:Y:S01]  /*1e50*/  FADD R56, R56, -R54 ;  /* 0x8000003638387221 */ /* 0x000fe20000000000 */
[----:B------:R-:W-:Y:S01]  /*1e60*/  FADD R27, R27, -R45 ;  /* 0x8000002d1b1b7221 */ /* 0x000fe20000000000 */
[----:B------:R-:W3:Y:S01]  /*1e70*/  SHFL.BFLY PT, R44, R7, 0x2, 0x1f ;  /* 0x0c401f00072c7f89 */ /* 0x000ee200000e0000 */
[----:B------:R-:W-:Y:S01]  /*1e80*/  FADD R57, R57, -R26 ;  /* 0x8000001a39397221 */ /* 0x000fe20000000000 */
[----:B------:R-:W-:Y:S01]  /*1e90*/  FFMA R4, R51, R56, R4 ;  /* 0x0000003833047223 */ /* 0x000fe20000000004 */
[----:B------:R-:W-:Y:S01]  /*1ea0*/  FFMA R27, R52, R27, R23 ;  /* 0x0000001b341b7223 */ /* 0x000fe20000000017 */
[----:B------:R-:W4:Y:S01]  /*1eb0*/  SHFL.BFLY PT, R43, R50, 0x8, 0x1f ;  /* 0x0d001f00322b7f89 */ /* 0x000f2200000e0000 */
[----:B------:R-:W-:Y:S01]  /*1ec0*/  FADD R52, -R45, R48 ;  /* 0x000000302d347221 */ /* 0x000fe20000000100 */
[----:B------:R-:W-:-:S02]  /*1ed0*/  FFMA R4, R53, R57, R4 ;  /* 0x0000003935047223 */ /* 0x000fc40000000004 */
[----:B------:R-:W5:Y:S01]  /*1ee0*/  SHFL.BFLY PT, R29, R6, 0x10, 0x1f ;  /* 0x0e001f00061d7f89 */ /* 0x000f6200000e0000 */
[----:B0-----:R-:W-:Y:S01]  /*1ef0*/  FADD R23, R19, -R16 ;  /* 0x8000001013177221 */ /* 0x001fe20000000000 */
[----:B------:R-:W-:Y:S02]  /*1f00*/  FFMA R19, R52, 0.16666667163372039795, R45 ;  /* 0x3e2aaaab34137823 */ /* 0x000fe4000000002d */
[----:B------:R-:W0:Y:S01]  /*1f10*/  SHFL.BFLY PT, R42, R13, 0x10, 0x1f ;  /* 0x0e001f000d2a7f89 */ /* 0x000e2200000e0000 */
[----:B-1----:R-:W-:Y:S01]  /*1f20*/  FADD R49, R28, R49 ;  /* 0x000000311c317221 */ /* 0x002fe20000000000 */
[----:B------:R-:W-:Y:S01]  /*1f30*/  FADD R45, R48, -R19 ;  /* 0x80000013302d7221 */ /* 0x000fe20000000000 */
[----:B------:R-:W-:Y:S01]  /*1f40*/  FMUL R28, R23, R23 ;  /* 0x00000017171c7220 */ /* 0x000fe20000400000 */
[----:B------:R-:W1:Y:S01]  /*1f50*/  SHFL.BFLY PT, R48, R5, 0x2, 0x1f ;  /* 0x0c401f0005307f89 */ /* 0x000e6200000e0000 */
[----:B--2---:R-:W-:Y:S01]  /*1f60*/  FADD R47, R47, R46 ;  /* 0x0000002e2f2f7221 */ /* 0x004fe20000000000 */
[----:B------:R-:W-:-:S02]  /*1f70*/  FFMA R23, R23, 0.5, R16 ;  /* 0x3f00000017177823 */ /* 0x000fc40000000010 */
[----:B------:R-:W2:Y:S01]  /*1f80*/  SHFL.BFLY PT, R46, R19, 0x10, 0x1f ;  /* 0x0e001f00132e7f89 */ /* 0x000ea200000e0000 */
[----:B---3--:R-:W-:Y:S01]  /*1f90*/  FADD R7, R7, R44 ;  /* 0x0000002c07077221 */ /* 0x008fe20000000000 */
[----:B------:R-:W-:Y:S01]  /*1fa0*/  FMUL R44, R28, 6 ;  /* 0x40c000001c2c7820 */ /* 0x000fe20000400000 */
[----:B------:R-:W-:Y:S01]  /*1fb0*/  FFMA R28, R52, R45, R27 ;  /* 0x0000002d341c7223 */ /* 0x000fe2000000001b */
[----:B------:R-:W-:Y:S01]  /*1fc0*/  FADD R45, -R26, R59 ;  /* 0x0000003b1a2d7221 */ /* 0x000fe20000000100 */
[----:B----4-:R-:W-:Y:S01]  /*1fd0*/  FADD R27, -R50, R43 ;  /* 0x0000002b321b7221 */ /* 0x010fe20000000100 */
[----:B------:R-:W-:Y:S02]  /*1fe0*/  FFMA R16, R44, 0.5, R47 ;  /* 0x3f0000002c107823 */ /* 0x000fe4000000002f */
[----:B------:R-:W3:Y:S01]  /*1ff0*/  SHFL.BFLY PT, R47, R28, 0x10, 0x1f ;  /* 0x0e001f001c2f7f89 */ /* 0x000ee200000e0000 */
[----:B-----5:R-:W-:Y:S01]  /*2000*/  FADD R43, R29, -R6 ;  /* 0x800000061d2b7221 */ /* 0x020fe20000000000 */
[----:B------:R-:W-:Y:S01]  /*2010*/  FMUL R29, R27, R27 ;  /* 0x0000001b1b1d7220 */ /* 0x000fe20000400000 */
[----:B------:R-:W-:Y:S01]  /*2020*/  FFMA R26, R45, 0.16666667163372039795, R26 ;  /* 0x3e2aaaab2d1a7823 */ /* 0x000fe2000000001a */
[----:B------:R-:W4:Y:S01]  /*2030*/  SHFL.BFLY PT, R44, R23, 0x8, 0x1f ;  /* 0x0d001f00172c7f89 */ /* 0x000f2200000e0000 */
[----:B------:R-:W-:Y:S01]  /*2040*/  FMUL R51, R43, R43 ;  /* 0x0000002b2b337220 */ /* 0x000fe20000400000 */
[----:B------:R-:W-:Y:S01]  /*2050*/  FMUL R52, R29, 12 ;  /* 0x414000001d347820 */ /* 0x000fe20000400000 */
[----:B------:R-:W-:Y:S01]  /*2060*/  FFMA R6, R43, 0.5, R6 ;  /* 0x3f0000002b067823 */ /* 0x000fe20000000006 */
[----:B0-----:R-:W-:Y:S01]  /*2070*/  FADD R29, R42, R13 ;  /* 0x0000000d2a1d7221 */ /* 0x001fe20000000000 */
[----:B------:R-:W-:Y:S01]  /*2080*/  FMUL R42, R51, 6 ;  /* 0x40c00000332a7820 */ /* 0x000fe20000400000 */
[----:B------:R-:W-:Y:S01]  /*2090*/  FFMA R13, R52, 0.5, R49 ;  /* 0x3f000000340d7823 */ /* 0x000fe20000000031 */
[----:B------:R-:W-:Y:S01]  /*20a0*/  FADD R59, R59, -R26 ;  /* 0x8000001a3b3b7221 */ /* 0x000fe20000000000 */
[----:B-1----:R-:W-:Y:S01]  /*20b0*/  FADD R48, -R5, R48 ;  /* 0x0000003005307221 */ /* 0x002fe20000000100 */
[----:B------:R-:W0:Y:S01]  /*20c0*/  SHFL.BFLY PT, R49, R6, 0x8, 0x1f ;  /* 0x0d001f0006317f89 */ /* 0x000e2200000e0000 */
[----:B------:R-:W-:Y:S01]  /*20d0*/  FFMA R29, R42, 0.5, R29 ;  /* 0x3f0000002a1d7823 */ /* 0x000fe2000000001d */
[----:B------:R-:W-:Y:S01]  /*20e0*/  FFMA R4, R45, R59, R4 ;  /* 0x0000003b2d047223 */ /* 0x000fe20000000004 */
[C---:B------:R-:W-:Y:S01]  /*20f0*/  FFMA R5, R48.reuse, 0.5, R5 ;  /* 0x3f00000030057823 */ /* 0x040fe20000000005 */
[----:B------:R-:W1:Y:S01]  /*2100*/  SHFL.BFLY PT, R43, R16, 0x8, 0x1f ;  /* 0x0d001f00102b7f89 */ /* 0x000e6200000e0000 */
[----:B------:R-:W-:Y:S01]  /*2110*/  FMUL R48, R48, R48 ;  /* 0x0000003030307220 */ /* 0x000fe20000400000 */
[--C-:B--2---:R-:W-:Y:S01]  /*2120*/  FADD R42, R46, -R19.reuse ;  /* 0x800000132e2a7221 */ /* 0x104fe20000000000 */
[----:B------:R-:W-:Y:S01]  /*2130*/  FFMA R27, R27, 0.5, R50 ;  /* 0x3f0000001b1b7823 */ /* 0x000fe20000000032 */
[----:B------:R-:W2:Y:S01]  /*2140*/  SHFL.BFLY PT, R45, R26, 0x10, 0x1f ;  /* 0x0e001f001a2d7f89 */ /* 0x000ea200000e0000 */
[----:B------:R-:W-:Y:S01]  /*2150*/  FMUL R48, R48, 48 ;  /* 0x4240000030307820 */ /* 0x000fe20000400000 */
[C---:B------:R-:W-:Y:S01]  /*2160*/  FFMA R19, R42.reuse, 0.5, R19 ;  /* 0x3f0000002a137823 */ /* 0x040fe20000000013 */
[----:B------:R-:W-:Y:S01]  /*2170*/  FMUL R42, R42, R42 ;  /* 0x0000002a2a2a7220 */ /* 0x000fe20000400000 */
[----:B------:R-:W5:Y:S01]  /*2180*/  SHFL.BFLY PT, R46, R29, 0x8, 0x1f ;  /* 0x0d001f001d2e7f89 */ /* 0x000f6200000e0000 */
[----:B---3--:R-:W-:Y:S01]  /*2190*/  FADD R28, R47, R28 ;  /* 0x0000001c2f1c7221 */ /* 0x008fe20000000000 */
[----:B------:R-:W-:Y:S01]  /*21a0*/  FFMA R7, R48, 0.5, R7 ;  /* 0x3f00000030077823 */ /* 0x000fe20000000007 */
[----:B------:R-:W-:Y:S01]  /*21b0*/  FMUL R47, R42, 6 ;  /* 0x40c000002a2f7820 */ /* 0x000fe20000400000 */
[----:B------:R-:W3:Y:S01]  /*21c0*/  SHFL.BFLY PT, R51, R4, 0x10, 0x1f ;  /* 0x0e001f0004337f89 */ /* 0x000ee200000e0000 */
[----:B----4-:R-:W-:-:S02]  /*21d0*/  FADD R44, -R23, R44 ;  /* 0x0000002c172c7221 */ /* 0x010fc40000000100 */
[----:B------:R-:W-:Y:S01]  /*21e0*/  FFMA R28, R47, 0.5, R28 ;  /* 0x3f0000002f1c7823 */ /* 0x000fe2000000001c */
[----:B------:R-:W4:Y:S01]  /*21f0*/  SHFL.BFLY PT, R48, R19, 0x8, 0x1f ;  /* 0x0d001f0013307f89 */ /* 0x000f2200000e0000 */
[C---:B------:R-:W-:Y:S01]  /*2200*/  FFMA R23, R44.reuse, 0.5, R23 ;  /* 0x3f0000002c177823 */ /* 0x040fe20000000017 */
[----:B------:R-:W-:Y:S02]  /*2210*/  FMUL R44, R44, R44 ;  /* 0x0000002c2c2c7220 */ /* 0x000fe40000400000 */
[----:B------:R-:W4:Y:S01]  /*2220*/  SHFL.BFLY PT, R53, R28, 0x8, 0x1f ;  /* 0x0d001f001c357f89 */ /* 0x000f2200000e0000 */
[----:B0-----:R-:W-:-:S03]  /*2230*/  FADD R49, -R6, R49 ;  /* 0x0000003106317221 */ /* 0x001fc60000000100 */
[----:B------:R-:W0:Y:S01]  /*2240*/  SHFL.BFLY PT, R54, R27, 0x4, 0x1f ;  /* 0x0c801f001b367f89 */ /* 0x000e2200000e0000 */
[----:B-1----:R-:W-:Y:S01]  /*2250*/  FADD R42, R16, R43 ;  /* 0x0000002b102a7221 */ /* 0x002fe20000000000 */
[----:B------:R-:W-:Y:S01]  /*2260*/  FMUL R16, R49, R49 ;  /* 0x0000003131107220 */ /* 0x000fe20000400000 */
[----:B------:R-:W-:Y:S01]  /*2270*/  FMUL R43, R44, 12 ;  /* 0x414000002c2b7820 */ /* 0x000fe20000400000 */
[----:B------:R-:W1:Y:S01]  /*2280*/  SHFL.BFLY PT, R50, R23, 0x4, 0x1f ;  /* 0x0c801f0017327f89 */ /* 0x000e6200000e0000 */
[----:B--2---:R-:W-:Y:S02]  /*2290*/  FADD R45, R45, -R26 ;  /* 0x8000001a2d2d7221 */ /* 0x004fe40000000000 */
[----:B------:R-:W-:Y:S01]  /*22a0*/  FFMA R42, R43, 0.5, R42 ;  /* 0x3f0000002b2a7823 */ /* 0x000fe2000000002a */
[----:B------:R-:W2:Y:S01]  /*22b0*/  SHFL.BFLY PT, R52, R13, 0x4, 0x1f ;  /* 0x0c801f000d347f89 */ /* 0x000ea200000e0000 */
[----:B-----5:R-:W-:Y:S01]  /*22c0*/  FADD R44, R29, R46 ;  /* 0x0000002e1d2c7221 */ /* 0x020fe20000000000 */
[C---:B------:R-:W-:Y:S01]  /*22d0*/  FFMA R26, R45.reuse, 0.5, R26 ;  /* 0x3f0000002d1a7823 */ /* 0x040fe2000000001a */
[----:B------:R-:W-:Y:S01]  /*22e0*/  FMUL R29, R16, 12 ;  /* 0x41400000101d7820 */ /* 0x000fe20000400000 */
[----:B------:R-:W-:Y:S01]  /*22f0*/  FMUL R45, R45, R45 ;  /* 0x0000002d2d2d7220 */ /* 0x000fe20000400000 */
[----:B---3--:R-:W-:Y:S01]  /*2300*/  FADD R51, R51, R4 ;  /* 0x0000000433337221 */ /* 0x008fe20000000000 */
[----:B------:R-:W-:Y:S01]  /*2310*/  FFMA R4, R49, 0.5, R6 ;  /* 0x3f00000031047823 */ /* 0x000fe20000000006 */
[----:B------:R-:W-:Y:S01]  /*2320*/  FFMA R44, R29, 0.5, R44 ;  /* 0x3f0000001d2c7823 */ /* 0x000fe2000000002c */
[----:B------:R-:W-:Y:S01]  /*2330*/  FMUL R16, R45, 6 ;  /* 0x40c000002d107820 */ /* 0x000fe20000400000 */
[----:B------:R-:W3:Y:S01]  /*2340*/  SHFL.BFLY PT, R55, R42, 0x4, 0x1f ;  /* 0x0c801f002a377f89 */ /* 0x000ee200000e0000 */
[----:B----4-:R-:W-:-:S02]  /*2350*/  FADD R48, -R19, R48 ;  /* 0x0000003013307221 */ /* 0x010fc40000000100 */
[----:B------:R-:W-:Y:S01]  /*2360*/  FFMA R29, R16, 0.5, R51 ;  /* 0x3f000000101d7823 */ /* 0x000fe20000000033 */
[----:B------:R-:W4:Y:S01]  /*2370*/  SHFL.BFLY PT, R45, R4, 0x4, 0x1f ;  /* 0x0c801f00042d7f89 */ /* 0x000f2200000e0000 */
[C---:B------:R-:W-:Y:S01]  /*2380*/  FFMA R16, R48.reuse, 0.5, R19 ;  /* 0x3f00000030107823 */ /* 0x040fe20000000013 */
[----:B------:R-:W-:Y:S01]  /*2390*/  FMUL R48, R48, R48 ;  /* 0x0000003030307220 */ /* 0x000fe20000400000 */
[----:B------:R-:W-:Y:S01]  /*23a0*/  FADD R43, R28, R53 ;  /* 0x000000351c2b7221 */ /* 0x000fe20000000000 */
[----:B------:R-:W5:Y:S01]  /*23b0*/  SHFL.BFLY PT, R47, R44, 0x4, 0x1f ;  /* 0x0c801f002c2f7f89 */ /* 0x000f6200000e0000 */
[----:B0-----:R-:W-:Y:S01]  /*23c0*/  FADD R54, -R27, R54 ;  /* 0x000000361b367221 */ /* 0x001fe20000000100 */
[----:B------:R-:W-:Y:S01]  /*23d0*/  FMUL R48, R48, 12 ;  /* 0x4140000030307820 */ /* 0x000fe20000400000 */
[----:B-1----:R-:W-:Y:S01]  /*23e0*/  FADD R50, -R23, R50 ;  /* 0x0000003217327221 */ /* 0x002fe20000000100 */
[----:B------:R-:W0:Y:S02]  /*23f0*/  SHFL.BFLY PT, R49, R26, 0x8, 0x1f ;  /* 0x0d001f001a317f89 */ /* 0x000e2400000e0000 */
[----:B------:R-:W-:Y:S01]  /*2400*/  FFMA R43, R48, 0.5, R43 ;  /* 0x3f000000302b7823 */ /* 0x000fe2000000002b */
[----:B--2---:R-:W-:Y:S01]  /*2410*/  FADD R52, R13, R52 ;  /* 0x000000340d347221 */ /* 0x004fe20000000000 */
[----:B------:R-:W1:Y:S01]  /*2420*/  SHFL.BFLY PT, R46, R29, 0x8, 0x1f ;  /* 0x0d001f001d2e7f89 */ /* 0x000e6200000e0000 */
[----:B------:R-:W-:Y:S01]  /*2430*/  FFMA R13, R54, 0.5, R27 ;  /* 0x3f000000360d7823 */ /* 0x000fe2000000001b */
[----:B------:R-:W-:Y:S01]  /*2440*/  FMUL R6, R50, R50 ;  /* 0x0000003232067220 */ /* 0x000fe20000400000 */
[----:B------:R-:W-:Y:S01]  /*2450*/  FMUL R54, R54, R54 ;  /* 0x0000003636367220 */ /* 0x000fe20000400000 */
[----:B------:R-:W2:Y:S02]  /*2460*/  SHFL.BFLY PT, R51, R16, 0x4, 0x1f ;  /* 0x0c801f0010337f89 */ /* 0x000ea400000e0000 */
[----:B------:R-:W-:Y:S01]  /*2470*/  FMUL R28, R6, 24 ;  /* 0x41c00000061c7820 */ /* 0x000fe20000400000 */
[----:B------:R-:W-:Y:S01]  /*2480*/  FMUL R27, R54, 24 ;  /* 0x41c00000361b7820 */ /* 0x000fe20000400000 */
[----:B------:R-:W2:Y:S01]  /*2490*/  SHFL.BFLY PT, R48, R43, 0x4, 0x1f ;  /* 0x0c801f002b307f89 */ /* 0x000ea200000e0000 */
[----:B------:R-:W-:Y:S01]  /*24a0*/  FFMA R6, R50, 0.5, R23 ;  /* 0x3f00000032067823 */ /* 0x000fe20000000017 */
[----:B---3--:R-:W-:Y:S01]  /*24b0*/  FADD R19, R42, R55 ;  /* 0x000000372a137221 */ /* 0x008fe20000000000 */
[----:B------:R-:W-:Y:S01]  /*24c0*/  FFMA R27, R27, 0.5, R52 ;  /* 0x3f0000001b1b7823 */ /* 0x000fe20000000034 */
[----:B------:R-:W3:Y:S01]  /*24d0*/  SHFL.BFLY PT, R50, R13, 0x2, 0x1f ;  /* 0x0c401f000d327f89 */ /* 0x000ee200000e0000 */
[----:B----4-:R-:W-:Y:S01]  /*24e0*/  FADD R45, -R4, R45 ;  /* 0x0000002d042d7221 */ /* 0x010fe20000000100 */
[----:B------:R-:W-:Y:S01]  /*24f0*/  FFMA R19, R28, 0.5, R19 ;  /* 0x3f0000001c137823 */ /* 0x000fe20000000013 */
[----:B-----5:R-:W-:-:S02]  /*2500*/  FADD R47, R44, R47 ;  /* 0x0000002f2c2f7221 */ /* 0x020fc40000000000 */
[C---:B------:R-:W-:Y:S01]  /*2510*/  FFMA R28, R45.reuse, 0.5, R4 ;  /* 0x3f0000002d1c7823 */ /* 0x040fe20000000004 */
[----:B------:R-:W4:Y:S01]  /*2520*/  SHFL.BFLY PT, R44, R27, 0x2, 0x1f ;  /* 0x0c401f001b2c7f89 */ /* 0x000f2200000e0000 */
[----:B------:R-:W-:Y:S01]  /*2530*/  FMUL R45, R45, R45 ;  /* 0x0000002d2d2d7220 */ /* 0x000fe20000400000 */
[----:B0-----:R-:W-:Y:S02]  /*2540*/  FADD R23, -R26, R49 ;  /* 0x000000311a177221 */ /* 0x001fe40000000100 */
[----:B------:R-:W0:Y:S02]  /*2550*/  SHFL.BFLY PT, R49, R6, 0x2, 0x1f ;  /* 0x0c401f0006317f89 */ /* 0x000e2400000e0000 */
[C---:B------:R-:W-:Y:S01]  /*2560*/  FMUL R42, R23.reuse, R23 ;  /* 0x00000017172a7220 */ /* 0x040fe20000400000 */
[----:B------:R-:W-:Y:S01]  /*2570*/  FFMA R4, R23, 0.5, R26 ;  /* 0x3f00000017047823 */ /* 0x000fe2000000001a */
[----:B------:R-:W-:Y:S01]  /*2580*/  FMUL R26, R45, 24 ;  /* 0x41c000002d1a7820 */ /* 0x000fe20000400000 */
[----:B-1----:R-:W-:Y:S01]  /*2590*/  FADD R23, R29, R46 ;  /* 0x0000002e1d177221 */ /* 0x002fe20000000000 */
[----:B--2---:R-:W-:Y:S01]  /*25a0*/  FADD R51, -R16, R51 ;  /* 0x0000003310337221 */ /* 0x004fe20000000100 */
[----:B------:R-:W-:Y:S01]  /*25b0*/  FMUL R42, R42, 12 ;  /* 0x414000002a2a7820 */ /* 0x000fe20000400000 */
[----:B------:R-:W1:Y:S01]  /*25c0*/  SHFL.BFLY PT, R52, R7, 0x1, 0x1f ;  /* 0x0c201f0007347f89 */ /* 0x000e6200000e0000 */
[----:B------:R-:W-:Y:S01]  /*25d0*/  FFMA R29, R26, 0.5, R47 ;  /* 0x3f0000001a1d7823 */ /* 0x000fe2000000002f */
[----:B------:R-:W-:Y:S01]  /*25e0*/  FMUL R47, R51, R51 ;  /* 0x00000033332f7220 */ /* 0x000fe20000400000 */
[----:B------:R-:W-:Y:S01]  /*25f0*/  FFMA R26, R42, 0.5, R23 ;  /* 0x3f0000002a1a7823 */ /* 0x000fe20000000017 */
[----:B------:R-:W2:Y:S01]  /*2600*/  SHFL.BFLY PT, R46, R19, 0x2, 0x1f ;  /* 0x0c401f00132e7f89 */ /* 0x000ea200000e0000 */
[----:B------:R-:W-:Y:S01]  /*2610*/  FADD R43, R43, R48 ;  /* 0x000000302b2b7221 */ /* 0x000fe20000000000 */
[----:B------:R-:W-:Y:S01]  /*2620*/  FMUL R48, R47, 24 ;  /* 0x41c000002f307820 */ /* 0x000fe20000400000 */
[----:B---3--:R-:W-:Y:S01]  /*2630*/  FADD R50, -R13, R50 ;  /* 0x000000320d327221 */ /* 0x008fe20000000100 */
[----:B------:R-:W3:Y:S01]  /*2640*/  SHFL.BFLY PT, R23, R28, 0x2, 0x1f ;  /* 0x0c401f001c177f89 */ /* 0x000ee200000e0000 */
[----:B------:R-:W-:Y:S01]  /*2650*/  FFMA R16, R51, 0.5, R16 ;  /* 0x3f00000033107823 */ /* 0x000fe20000000010 */
[----:B------:R-:W-:Y:S01]  /*2660*/  FFMA R43, R48, 0.5, R43 ;  /* 0x3f000000302b7823 */ /* 0x000fe2000000002b */
[C---:B------:R-:W-:Y:S01]  /*2670*/  FMUL R48, R50.reuse, R50 ;  /* 0x0000003232307220 */ /* 0x040fe20000400000 */
[----:B------:R-:W5:Y:S01]  /*2680*/  SHFL.BFLY PT, R45, R4, 0x4, 0x1f ;  /* 0x0c801f00042d7f89 */ /* 0x000f6200000e0000 */
[----:B----4-:R-:W-:Y:S01]  /*2690*/  FADD R44, R27, R44 ;  /* 0x0000002c1b2c7221 */ /* 0x010fe20000000000 */
[----:B------:R-:W-:Y:S01]  /*26a0*/  FFMA R13, R50, 0.5, R13 ;  /* 0x3f000000320d7823 */ /* 0x000fe2000000000d */
[----:B------:R-:W-:Y:S01]  /*26b0*/  FMUL R27, R48, 48 ;  /* 0x42400000301b7820 */ /* 0x000fe20000400000 */
[----:B------:R-:W4:Y:S01]  /*26c0*/  SHFL.BFLY PT, R42, R29, 0x2, 0x1f ;  /* 0x0c401f001d2a7f89 */ /* 0x000f2200000e0000 */
[----:B0-----:R-:W-:-:S03]  /*26d0*/  FADD R51, -R6, R49 ;  /* 0x0000003106337221 */ /* 0x001fc60000000100 */
[----:B------:R-:W0:Y:S01]  /*26e0*/  SHFL.BFLY PT, R47, R26, 0x4, 0x1f ;  /* 0x0c801f001a2f7f89 */ /* 0x000e2200000e0000 */
[----:B------:R-:W-:-:S03]  /*26f0*/  FFMA R6, R51, 0.5, R6 ;  /* 0x3f00000033067823 */ /* 0x000fc60000000006 */
[----:B------:R-:W0:Y:S01]  /*2700*/  SHFL.BFLY PT, R48, R5, 0x1, 0x1f ;  /* 0x0c201f0005307f89 */ /* 0x000e2200000e0000 */
[----:B-1----:R-:W-:Y:S01]  /*2710*/  FADD R7, R7, R52 ;  /* 0x0000003407077221 */ /* 0x002fe20000000000 */
[----:B------:R-:W-:Y:S02]  /*2720*/  FMUL R52, R51, R51 ;  /* 0x0000003333347220 */ /* 0x000fe40000400000 */
[----:B------:R-:W1:Y:S01]  /*2730*/  SHFL.BFLY PT, R49, R16, 0x2, 0x1f ;  /* 0x0c401f0010317f89 */ /* 0x000e6200000e0000 */
[----:B--2---:R-:W-:Y:S01]  /*2740*/  FADD R46, R19, R46 ;  /* 0x0000002e132e7221 */ /* 0x004fe20000000000 */
[----:B------:R-:W-:Y:S01]  /*2750*/  FFMA R19, R27, 0.5, R44 ;  /* 0x3f0000001b137823 */ /* 0x000fe2000000002c */
[----:B------:R-:W-:Y:S01]  /*2760*/  FMUL R53, R52, 48 ;  /* 0x4240000034357820 */ /* 0x000fe20000400000 */
[----:B---3--:R-:W-:Y:S01]  /*2770*/  FADD R27, -R28, R23 ;  /* 0x000000171c1b7221 */ /* 0x008fe20000000100 */
[----:B------:R-:W2:Y:S02]  /*2780*/  SHFL.BFLY PT, R50, R43, 0x2, 0x1f ;  /* 0x0c401f002b327f89 */ /* 0x000ea400000e0000 */
[----:B------:R-:W-:Y:S01]  /*2790*/  FFMA R23, R53, 0.5, R46 ;  /* 0x3f00000035177823 */ /* 0x000fe2000000002e */
[----:B-----5:R-:W-:Y:S01]  /*27a0*/  FADD R51, -R4, R45 ;  /* 0x0000002d04337221 */ /* 0x020fe20000000100 */
[C---:B------:R-:W-:Y:S01]  /*27b0*/  FFMA R28, R27.reuse, 0.5, R28 ;  /* 0x3f0000001b1c7823 */ /* 0x040fe2000000001c */
[----:B------:R-:W-:Y:S01]  /*27c0*/  FMUL R27, R27, R27 ;  /* 0x0000001b1b1b7220 */ /* 0x000fe20000400000 */
[----:B------:R-:W3:Y:S01]  /*27d0*/  SHFL.BFLY PT, R44, R13, 0x1, 0x1f ;  /* 0x0c201f000d2c7f89 */ /* 0x000ee200000e0000 */
[----:B------:R-:W-:Y:S01]  /*27e0*/  FMUL R46, R51, R51 ;  /* 0x00000033332e7220 */ /* 0x000fe20000400000 */
[----:B----4-:R-:W-:Y:S01]  /*27f0*/  FADD R42, R29, R42 ;  /* 0x0000002a1d2a7221 */ /* 0x010fe20000000000 */
[----:B------:R-:W-:Y:S01]  /*2800*/  FMUL R27, R27, 48 ;  /* 0x424000001b1b7820 */ /* 0x000fe20000400000 */
[----:B------:R-:W-:Y:S01]  /*2810*/  FFMA R4, R51, 0.5, R4 ;  /* 0x3f00000033047823 */ /* 0x000fe20000000004 */
[----:B0-----:R-:W-:Y:S01]  /*2820*/  FADD R29, R26, R47 ;  /* 0x0000002f1a1d7221 */ /* 0x001fe20000000000 */
[----:B------:R-:W-:Y:S01]  /*2830*/  FMUL R52, R46, 24 ;  /* 0x41c000002e347820 */ /* 0x000fe20000400000 */
[----:B------:R-:W-:Y:S01]  /*2840*/  FFMA R26, R27, 0.5, R42 ;  /* 0x3f0000001b1a7823 */ /* 0x000fe2000000002a */
[----:B------:R-:W0:Y:S01]  /*2850*/  SHFL.BFLY PT, R46, R19, 0x1, 0x1f ;  /* 0x0c201f00132e7f89 */ /* 0x000e2200000e0000 */
[----:B------:R-:W-:Y:S01]  /*2860*/  FADD R48, -R5, R48 ;  /* 0x0000003005307221 */ /* 0x000fe20000000100 */
[----:B------:R-:W-:-:S02]  /*2870*/  FFMA R27, R52, 0.5, R29 ;  /* 0x3f000000341b7823 */ /* 0x000fc4000000001d */
[----:B------:R-:W4:Y:S01]  /*2880*/  SHFL.BFLY PT, R29, R4, 0x2, 0x1f ;  /* 0x0c401f00041d7f89 */ /* 0x000f2200000e0000 */
[----:B------:R-:W-:Y:S01]  /*2890*/  FFMA R42, R48, 0.5, R5 ;  /* 0x3f000000302a7823 */ /* 0x000fe20000000005 */
[----:B-1----:R-:W-:Y:S01]  /*28a0*/  FADD R51, -R16, R49 ;  /* 0x0000003110337221 */ /* 0x002fe20000000100 */
[----:B------:R-:W-:Y:S01]  /*28b0*/  FMUL R49, R48, R48 ;  /* 0x0000003030317220 */ /* 0x000fe20000400000 */
[----:B------:R-:W1:Y:S02]  /*28c0*/  SHFL.BFLY PT, R5, R26, 0x1, 0x1f ;  /* 0x0c201f001a057f89 */ /* 0x000e6400000e0000 */
[----:B------:R-:W-:Y:S01]  /*28d0*/  FMUL R52, R51, R51 ;  /* 0x0000003333347220 */ /* 0x000fe20000400000 */
[----:B--2---:R-:W-:Y:S01]  /*28e0*/  FADD R47, R43, R50 ;  /* 0x000000322b2f7221 */ /* 0x004fe20000000000 */
[----:B------:R-:W2:Y:S01]  /*28f0*/  SHFL.BFLY PT, R48, R27, 0x2, 0x1f ;  /* 0x0c401f001b307f89 */ /* 0x000ea200000e0000 */
[----:B------:R-:W-:Y:S01]  /*2900*/  FFMA R16, R51, 0.5, R16 ;  /* 0x3f00000033107823 */ /* 0x000fe20000000010 */
[----:B------:R-:W-:Y:S01]  /*2910*/  FMUL R54, R52, 48 ;  /* 0x4240000034367820 */ /* 0x000fe20000400000 */
[----:B------:R-:W-:Y:S01]  /*2920*/  FMUL R52, R49, 96 ;  /* 0x42c0000031347820 */ /* 0x000fe20000400000 */
[----:B------:R-:W5:Y:S02]  /*2930*/  SHFL.BFLY PT, R43, R28, 0x1, 0x1f ;  /* 0x0c201f001c2b7f89 */ /* 0x000f6400000e0000 */
[----:B------:R-:W-:Y:S01]  /*2940*/  FFMA R47, R54, 0.5, R47 ;  /* 0x3f000000362f7823 */ /* 0x000fe2000000002f */
[----:B---3--:R-:W-:Y:S01]  /*2950*/  FADD R54, -R13, R44 ;  /* 0x0000002c0d367221 */ /* 0x008fe20000000100 */
[----:B------:R-:W-:Y:S01]  /*2960*/  FFMA R44, R52, 0.5, R7 ;  /* 0x3f000000342c7823 */ /* 0x000fe20000000007 */
[----:B------:R-:W3:Y:S02]  /*2970*/  SHFL.BFLY PT, R49, R16, 0x1, 0x1f ;  /* 0x0c201f0010317f89 */ /* 0x000ee400000e0000 */
[C---:B------:R-:W-:Y:S01]  /*2980*/  FMUL R7, R54.reuse, R54 ;  /* 0x0000003636077220 */ /* 0x040fe20000400000 */
[----:B0-----:R-:W-:Y:S01]  /*2990*/  FADD R19, R19, R46 ;  /* 0x0000002e13137221 */ /* 0x001fe20000000000 */
[----:B------:R-:W0:Y:S01]  /*29a0*/  SHFL.BFLY PT, R45, R6, 0x1, 0x1f ;  /* 0x0c201f00062d7f89 */ /* 0x000e2200000e0000 */
[----:B------:R-:W-:Y:S01]  /*29b0*/  FFMA R52, R54, 0.5, R13 ;  /* 0x3f00000036347823 */ /* 0x000fe2000000000d */
[----:B------:R-:W-:Y:S01]  /*29c0*/  FMUL R56, R7, 96 ;  /* 0x42c0000007387820 */ /* 0x000fe20000400000 */
[----:B----4-:R-:W-:Y:S01]  /*29d0*/  FADD R29, -R4, R29 ;  /* 0x0000001d041d7221 */ /* 0x010fe20000000100 */
[----:B------:R-:W4:Y:S01]  /*29e0*/  SHFL.BFLY PT, R46, R47, 0x1, 0x1f ;  /* 0x0c201f002f2e7f89 */ /* 0x000f2200000e0000 */
[----:B-1----:R-:W-:-:S02]  /*29f0*/  FADD R26, R26, R5 ;  /* 0x000000051a1a7221 */ /* 0x002fc40000000000 */
[C---:B------:R-:W-:Y:S01]  /*2a00*/  FMUL R5, R29.reuse, R29 ;  /* 0x0000001d1d057220 */ /* 0x040fe20000400000 */
[----:B------:R-:W-:Y:S01]  /*2a10*/  FFMA R4, R29, 0.5, R4 ;  /* 0x3f0000001d047823 */ /* 0x000fe20000000004 */
[----:B------:R-:W1:Y:S01]  /*2a20*/  SHFL.BFLY PT, R50, R23, 0x1, 0x1f ;  /* 0x0c201f0017327f89 */ /* 0x000e6200000e0000 */
[----:B--2---:R-:W-:Y:S01]  /*2a30*/  FADD R48, R27, R48 ;  /* 0x000000301b307221 */ /* 0x004fe20000000000 */
[----:B------:R-:W-:Y:S01]  /*2a40*/  FMUL R7, R5, 48 ;  /* 0x4240000005077820 */ /* 0x000fe20000400000 */
[----:B------:R-:W-:Y:S01]  /*2a50*/  @!P0 MOV R27, 0x43400000 ;  /* 0x43400000001b8802 */ /* 0x000fe20000000f00 */
[----:B------:R-:W2:Y:S01]  /*2a60*/  SHFL.BFLY PT, R5, R4, 0x1, 0x1f ;  /* 0x0c201f0004057f89 */ /* 0x000ea200000e0000 */
[----:B-----5:R-:W-:Y:S01]  /*2a70*/  FADD R43, -R28, R43 ;  /* 0x0000002b1c2b7221 */ /* 0x020fe20000000100 */
[----:B------:R-:W-:Y:S01]  /*2a80*/  FFMA R48, R7, 0.5, R48 ;  /* 0x3f00000007307823 */ /* 0x000fe20000000030 */
[----:B------:R-:W-:Y:S01]  /*2a90*/  @!P0 MOV R29, 0x43400000 ;  /* 0x43400000001d8802 */ /* 0x000fe20000000f00 */
[----:B------:R-:W-:Y:S01]  /*2aa0*/  @!P0 STS [R17+UR4+0x580], R27 ;  /* 0x0005801b11008988 */ /* 0x000fe20008000804 */
[C---:B------:R-:W-:Y:S01]  /*2ab0*/  FFMA R28, R43.reuse, 0.5, R28 ;  /* 0x3f0000002b1c7823 */ /* 0x040fe2000000001c */
[----:B---3--:R-:W-:Y:S01]  /*2ac0*/  FADD R49, -R16, R49 ;  /* 0x0000003110317221 */ /* 0x008fe20000000100 */
[----:B------:R-:W-:Y:S01]  /*2ad0*/  FMUL R43, R43, R43 ;  /* 0x0000002b2b2b7220 */ /* 0x000fe20000400000 */
[----:B------:R-:W3:Y:S01]  /*2ae0*/  SHFL.BFLY PT, R13, R48, 0x1, 0x1f ;  /* 0x0c201f00300d7f89 */ /* 0x000ee200000e0000 */
[----:B0-----:R-:W-:Y:S01]  /*2af0*/  FADD R45, -R6, R45 ;  /* 0x0000002d062d7221 */ /* 0x001fe20000000100 */
[----:B------:R-:W-:Y:S01]  /*2b00*/  FMUL R7, R49, R49 ;  /* 0x0000003131077220 */ /* 0x000fe20000400000 */
[----:B------:R-:W-:Y:S01]  /*2b10*/  FMUL R43, R43, 96 ;  /* 0x42c000002b2b7820 */ /* 0x000fe20000400000 */
[----:B------:R-:W-:Y:S01]  /*2b20*/  FFMA R16, R49, 0.5, R16 ;  /* 0x3f00000031107823 */ /* 0x000fe20000000010 */
[----:B------:R-:W-:Y:S01]  /*2b30*/  FMUL R51, R45, R45 ;  /* 0x0000002d2d337220 */ /* 0x000fe20000400000 */
[----:B----4-:R-:W-:Y:S01]  /*2b40*/  FADD R46, R47, R46 ;  /* 0x0000002e2f2e7221 */ /* 0x010fe20000000000 */
[----:B------:R-:W-:Y:S01]  /*2b50*/  FMUL R7, R7, 96 ;  /* 0x42c0000007077820 */ /* 0x000fe20000400000 */
[----:B------:R-:W-:Y:S01]  /*2b60*/  FFMA R6, R45, 0.5, R6 ;  /* 0x3f0000002d067823 */ /* 0x000fe20000000006 */
[----:B------:R-:W-:Y:S01]  /*2b70*/  FMUL R51, R51, 96 ;  /* 0x42c0000033337820 */ /* 0x000fe20000400000 */
[----:B------:R-:W-:Y:S01]  /*2b80*/  FFMA R26, R43, 0.5, R26 ;  /* 0x3f0000002b1a7823 */ /* 0x000fe2000000001a */
[----:B-1----:R-:W-:Y:S01]  /*2b90*/  FADD R54, R23, R50 ;  /* 0x0000003217367221 */ /* 0x002fe20000000000 */
[----:B------:R-:W-:Y:S01]  /*2ba0*/  FFMA R50, R56, 0.5, R19 ;  /* 0x3f00000038327823 */ /* 0x000fe20000000013 */
[----:B------:R-:W-:Y:S01]  /*2bb0*/  FFMA R46, R7, 0.5, R46 ;  /* 0x3f000000072e7823 */ /* 0x000fe2000000002e */
[----:B------:R-:W-:Y:S01]  /*2bc0*/  @!P0 MOV R56, 0x43400000 ;  /* 0x4340000000388802 */ /* 0x000fe20000000f00 */
[----:B--2---:R-:W-:Y:S01]  /*2bd0*/  FADD R5, -R4, R5 ;  /* 0x0000000504057221 */ /* 0x004fe20000000100 */
[----:B------:R-:W-:Y:S01]  /*2be0*/  FFMA R54, R51, 0.5, R54 ;  /* 0x3f00000033367823 */ /* 0x000fe20000000036 */
[----:B------:R-:W-:Y:S01]  /*2bf0*/  @!P0 MOV R7, 0x43400000 ;  /* 0x4340000000078802 */ /* 0x000fe20000000f00 */
[----:B------:R-:W-:Y:S01]  /*2c00*/  @!P0 STS [R17+UR4+0x5c0], R29 ;  /* 0x0005c01d11008988 */ /* 0x000fe20008000804 */
[C---:B------:R-:W-:Y:S01]  /*2c10*/  FFMA R4, R5.reuse, 0.5, R4 ;  /* 0x3f00000005047823 */ /* 0x040fe20000000004 */
[----:B------:R-:W-:Y:S01]  /*2c20*/  FMUL R5, R5, R5 ;  /* 0x0000000505057220 */ /* 0x000fe20000400000 */
[----:B------:R-:W-:Y:S01]  /*2c30*/  @!P0 MOV R19, 0x43400000 ;  /* 0x4340000000138802 */ /* 0x000fe20000000f00 */
[----:B------:R-:W-:Y:S01]  /*2c40*/  @!P0 STS [R17+UR4+0x400], R56 ;  /* 0x0004003811008988 */ /* 0x000fe20008000804 */
[----:B---3--:R-:W-:Y:S01]  /*2c50*/  FADD R13, R48, R13 ;  /* 0x0000000d300d7221 */ /* 0x008fe20000000000 */
[----:B------:R-:W-:Y:S01]  /*2c60*/  FMUL R48, R5, 96 ;  /* 0x42c0000005307820 */ /* 0x000fe20000400000 */
[----:B------:R-:W-:Y:S01]  /*2c70*/  @!P0 MOV R23, 0x43400000 ;  /* 0x4340000000178802 */ /* 0x000fe20000000f00 */
[----:B------:R-:W-:Y:S02]  /*2c80*/  @!P0 STS [R17+UR4+0x4c0], R7 ;  /* 0x0004c00711008988 */ /* 0x000fe40008000804 */
[----:B------:R-:W-:Y:S01]  /*2c90*/  FFMA R48, R48, 0.5, R13 ;  /* 0x3f00000030307823 */ /* 0x000fe2000000000d */
[----:B------:R-:W-:Y:S01]  /*2ca0*/  LEA R13, R12, UR4, 0x2 ;  /* 0x000000040c0d7c11 */ /* 0x000fe2000f8e10ff */
[----:B------:R-:W-:Y:S04]  /*2cb0*/  @!P0 STS [R17+UR4+0x500], R19 ;  /* 0x0005001311008988 */ /* 0x000fe80008000804 */
[----:B------:R-:W-:Y:S04]  /*2cc0*/  @!P0 STS [R17+UR4+0x540], R23 ;  /* 0x0005401711008988 */ /* 0x000fe80008000804 */
[----:B------:R0:W-:Y:S04]  /*2cd0*/  @!P0 STS [R17+UR4+0x80], R42 ;  /* 0x0000802a11008988 */ /* 0x0001e80008000804 */
[----:B------:R-:W-:Y:S04]  /*2ce0*/  @!P0 STS [R17+UR4+0xc0], R52 ;  /* 0x0000c03411008988 */ /* 0x000fe80008000804 */
[----:B------:R-:W-:Y:S01]  /*2cf0*/  @!P0 STS [R17+UR4+0x100], R6 ;  /* 0x0001000611008988 */ /* 0x000fe20008000804 */
[----:B0-----:R-:W0:Y:S03]  /*2d00*/  LDC.64 R42, c[0x0][0x228] ;  /* 0x00008a00ff2a7b82 */ /* 0x001e260000000a00 */
[----:B------:R-:W-:Y:S04]  /*2d10*/  @!P0 STS [R17+UR4+0x140], R28 ;  /* 0x0001401c11008988 */ /* 0x000fe80008000804 */
[----:B------:R-:W-:Y:S04]  /*2d20*/  @!P0 STS [R17+UR4+0x180], R16 ;  /* 0x0001801011008988 */ /* 0x000fe80008000804 */
[----:B------:R-:W-:Y:S04]  /*2d30*/  @!P0 STS [R17+UR4+0x1c0], R4 ;  /* 0x0001c00411008988 */ /* 0x000fe80008000804 */
[----:B------:R1:W-:Y:S04]  /*2d40*/  @!P0 STS [R17+UR4+0x280], R44 ;  /* 0x0002802c11008988 */ /* 0x0003e80008000804 */
[----:B------:R-:W-:Y:S04]  /*2d50*/  @!P0 STS [R17+UR4+0x2c0], R50 ;  /* 0x0002c03211008988 */ /* 0x000fe80008000804 */
[----:B------:R-:W-:Y:S01]  /*2d60*/  @!P0 STS [R17+UR4+0x300], R54 ;  /* 0x0003003611008988 */ /* 0x000fe20008000804 */
[----:B-1----:R-:W1:Y:S03]  /*2d70*/  LDC.64 R44, c[0x0][0x220] ;  /* 0x00008800ff2c7b82 */ /* 0x002e660000000a00 */
[----:B------:R-:W-:Y:S04]  /*2d80*/  @!P0 STS [R17+UR4+0x340], R26 ;  /* 0x0003401a11008988 */ /* 0x000fe80008000804 */
[----:B------:R-:W-:Y:S04]  /*2d90*/  @!P0 STS [R17+UR4+0x380], R46 ;  /* 0x0003802e11008988 */ /* 0x000fe80008000804 */
[----:B------:R-:W-:Y:S01]  /*2da0*/  @!P0 STS [R17+UR4+0x3c0], R48 ;  /* 0x0003c03011008988 */ /* 0x000fe20008000804 */
[----:B------:R-:W-:Y:S06]  /*2db0*/  BAR.SYNC.DEFER_BLOCKING 0x0 ;  /* 0x0000000000007b1d */ /* 0x000fec0000010000 */
[----:B------:R-:W2:Y:S04]  /*2dc0*/  @!P1 LDS R10, [R13+0x400] ;  /* 0x000400000d0a9984 */ /* 0x000ea80000000800 */
[----:B------:R-:W3:Y:S04]  /*2dd0*/  @!P1 LDS R11, [R13] ;  /* 0x000000000d0b9984 */ /* 0x000ee80000000800 */
[----:B------:R-:W4:Y:S04]  /*2de0*/  @!P1 LDS R9, [R13+0x200] ;  /* 0x000200000d099984 */ /* 0x000f280000000800 */
[----:B--2---:R-:W2:Y:S04]  /*2df0*/  SHFL.BFLY PT, R5, R10, 0x8, 0x1f ;  /* 0x0d001f000a057f89 */ /* 0x004ea800000e0000 */
[----:B---3--:R-:W3:Y:S04]  /*2e00*/  SHFL.BFLY PT, R6, R11, 0x8, 0x1f ;  /* 0x0d001f000b067f89 */ /* 0x008ee800000e0000 */
[----:B----4-:R-:W4:Y:S01]  /*2e10*/  SHFL.BFLY PT, R16, R9, 0x8, 0x1f ;  /* 0x0d001f0009107f89 */ /* 0x010f2200000e0000 */
[----:B--2---:R-:W-:-:S04]  /*2e20*/  FADD R7, R10, R5 ;  /* 0x000000050a077221 */ /* 0x004fc80000000000 */
[C---:B------:R-:W-:Y:S01]  /*2e30*/  FMUL R4, R7.reuse, 0.25 ;  /* 0x3e80000007047820 */ /* 0x040fe20000400000 */
[C---:B------:R-:W-:Y:S01]  /*2e40*/  FSETP.GEU.AND P1, PT, |R7|.reuse, 1.175494350822287508e-38, PT ;  /* 0x008000000700780b */ /* 0x040fe20003f2e200 */
[----:B------:R-:W2:Y:S01]  /*2e50*/  SHFL.BFLY PT, R26, R7, 0x4, 0x1f ;  /* 0x0c801f00071a7f89 */ /* 0x000ea200000e0000 */
[----:B------:R-:W-:Y:S01]  /*2e60*/  FSETP.GT.AND P0, PT, |R7|, 8.50705917302346158658e+37, PT ;  /* 0x7e8000000700780b */ /* 0x000fe20003f04200 */
[----:B---3--:R-:W-:Y:S01]  /*2e70*/  FADD R6, -R11, R6 ;  /* 0x000000060b067221 */ /* 0x008fe20000000100 */
[----:B----4-:R-:W-:Y:S02]  /*2e80*/  FADD R9, R9, R16 ;  /* 0x0000001009097221 */ /* 0x010fe40000000000 */
[----:B------:R-:W-:-:S07]  /*2e90*/  FSEL R17, R4, R7, P0 ;  /* 0x0000000704117208 */ /* 0x000fce0000000000 */
[----:B------:R-:W-:Y:S02]  /*2ea0*/  @!P1 FMUL R17, R17, 16777216 ;  /* 0x4b80000011119820 */ /* 0x000fe40000400000 */
[----:B------:R-:W-:Y:S02]  /*2eb0*/  @P0 FMUL R5, R5, 0.25 ;  /* 0x3e80000005050820 */ /* 0x000fe40000400000 */
[----:B------:R3:W4:Y:S02]  /*2ec0*/  MUFU.RCP R18, R17 ;  /* 0x0000001100127308 */ /* 0x0007240000001000 */
[----:B------:R-:W-:Y:S01]  /*2ed0*/  @!P1 FMUL R5, R5, 16777216 ;  /* 0x4b80000005059820 */ /* 0x000fe20000400000 */
[C---:B------:R-:W-:Y:S01]  /*2ee0*/  FSETP.NEU.AND P1, PT, R7.reuse, RZ, PT ;  /* 0x000000ff0700720b */ /* 0x040fe20003f2d000 */
[----:B--2---:R-:W-:-:S04]  /*2ef0*/  FADD R4, R7, R26 ;  /* 0x0000001a07047221 */ /* 0x004fc80000000000 */
[C---:B------:R-:W-:Y:S01]  /*2f00*/  FMUL R19, R4.reuse, 0.25 ;  /* 0x3e80000004137820 */ /* 0x040fe20000400000 */
[----:B------:R-:W-:Y:S01]  /*2f10*/  FSETP.GEU.AND P2, PT, |R4|, 1.175494350822287508e-38, PT ;  /* 0x008000000400780b */ /* 0x000fe20003f4e200 */
[----:B---3--:R-:W2:Y:S01]  /*2f20*/  SHFL.BFLY PT, R17, R4, 0x2, 0x1f ;  /* 0x0c401f0004117f89 */ /* 0x008ea200000e0000 */
[----:B----4-:R-:W-:Y:S01]  /*2f30*/  FMUL R18, R18, R5 ;  /* 0x0000000512127220 */ /* 0x010fe20000400000 */
[----:B------:R-:W-:Y:S01]  /*2f40*/  FSETP.GT.AND P0, PT, |R4|, 8.50705917302346158658e+37, PT ;  /* 0x7e8000000400780b */ /* 0x000fe20003f04200 */
[----:B------:R-:W-:-:S03]  /*2f50*/  FMUL R5, R6, R6 ;  /* 0x0000000606057220 */ /* 0x000fc60000400000 */
[----:B------:R-:W-:Y:S01]  /*2f60*/  FSEL R18, R18, RZ, P1 ;  /* 0x000000ff12127208 */ /* 0x000fe20000800000 */
[----:B------:R-:W-:Y:S01]  /*2f70*/  FMUL R5, R10, R5 ;  /* 0x000000050a057220 */ /* 0x000fe20000400000 */
[----:B------:R-:W-:Y:S02]  /*2f80*/  FSEL R19, R19, R4, P0 ;  /* 0x0000000413137208 */ /* 0x000fe40000000000 */
[----:B------:R-:W-:Y:S01]  /*2f90*/  FSETP.NEU.AND P1, PT, R4, RZ, PT ;  /* 0x000000ff0400720b */ /* 0x000fe20003f2d000 */
[----:B------:R-:W-:Y:S01]  /*2fa0*/  FFMA R6, R6, R18, R11 ;  /* 0x0000001206067223 */ /* 0x000fe2000000000b */
[----:B------:R-:W-:Y:S01]  /*2fb0*/  FFMA R9, R18, R5, R9 ;  /* 0x0000000512097223 */ /* 0x000fe20000000009 */
[----:B------:R-:W-:Y:S02]  /*2fc0*/  @!P2 FMUL R19, R19, 16777216 ;  /* 0x4b8000001313a820 */ /* 0x000fe40000400000 */
[----:B------:R-:W-:Y:S01]  /*2fd0*/  @P0 FMUL R26, R26, 0.25 ;  /* 0x3e8000001a1a0820 */ /* 0x000fe20000400000 */
[----:B------:R-:W3:Y:S03]  /*2fe0*/  SHFL.BFLY PT, R11, R6, 0x4, 0x1f ;  /* 0x0c801f00060b7f89 */ /* 0x000ee600000e0000 */
[----:B------:R-:W4:Y:S01]  /*2ff0*/  MUFU.RCP R19, R19 ;  /* 0x0000001300137308 */ /* 0x000f220000001000 */
[----:B------:R-:W5:Y:S01]  /*3000*/  SHFL.BFLY PT, R10, R9, 0x4, 0x1f ;  /* 0x0c801f00090a7f89 */ /* 0x000f6200000e0000 */
[----:B------:R-:W-:Y:S01]  /*3010*/  @!P2 FMUL R26, R26, 16777216 ;  /* 0x4b8000001a1aa820 */ /* 0x000fe20000400000 */
[----:B--2---:R-:W-:-:S04]  /*3020*/  FADD R5, R4, R17 ;  /* 0x0000001104057221 */ /* 0x004fc80000000000 */
[C---:B------:R-:W-:Y:S01]  /*3030*/  FMUL R18, R5.reuse, 0.25 ;  /* 0x3e80000005127820 */ /* 0x040fe20000400000 */
[C---:B------:R-:W-:Y:S01]  /*3040*/  FSETP.GEU.AND P2, PT, |R5|.reuse, 1.175494350822287508e-38, PT ;  /* 0x008000000500780b */ /* 0x040fe20003f4e200 */
[----:B------:R-:W2:Y:S01]  /*3050*/  SHFL.BFLY PT, R28, R5, 0x1, 0x1f ;  /* 0x0c201f00051c7f89 */ /* 0x000ea200000e0000 */
[----:B------:R-:W-:Y:S01]  /*3060*/  FSETP.GT.AND P0, PT, |R5|, 8.50705917302346158658e+37, PT ;  /* 0x7e8000000500780b */ /* 0x000fe20003f04200 */
[----:B----4-:R-:W-:-:S03]  /*3070*/  FMUL R26, R19, R26 ;  /* 0x0000001a131a7220 */ /* 0x010fc60000400000 */
[----:B------:R-:W-:Y:S02]  /*3080*/  FSEL R18, R18, R5, P0 ;  /* 0x0000000512127208 */ /* 0x000fe40000000000 */
[----:B------:R-:W-:Y:S01]  /*3090*/  FSEL R26, R26, RZ, P1 ;  /* 0x000000ff1a1a7208 */ /* 0x000fe20000800000 */
[----:B---3--:R-:W-:-:S04]  /*30a0*/  FADD R11, -R6, R11 ;  /* 0x0000000b060b7221 */ /* 0x008fc80000000100 */
[----:B------:R-:W-:Y:S01]  /*30b0*/  @!P2 FMUL R18, R18, 16777216 ;  /* 0x4b8000001212a820 */ /* 0x000fe20000400000 */
[C---:B------:R-:W-:Y:S01]  /*30c0*/  FMUL R16, R11.reuse, R11 ;  /* 0x0000000b0b107220 */ /* 0x040fe20000400000 */
[----:B------:R-:W-:Y:S01]  /*30d0*/  FFMA R6, R11, R26, R6 ;  /* 0x0000001a0b067223 */ /* 0x000fe20000000006 */
[----:B-----5:R-:W-:Y:S01]  /*30e0*/  FADD R9, R9, R10 ;  /* 0x0000000a09097221 */ /* 0x020fe20000000000 */
[----:B------:R-:W-:Y:S01]  /*30f0*/  @P0 FMUL R17, R17, 0.25 ;  /* 0x3e80000011110820 */ /* 0x000fe20000400000 */
[----:B------:R-:W-:Y:S01]  /*3100*/  FMUL R16, R7, R16 ;  /* 0x0000001007107220 */ /* 0x000fe20000400000 */
[----:B------:R-:W3:Y:S01]  /*3110*/  MUFU.RCP R18, R18 ;  /* 0x0000001200127308 */ /* 0x000ee20000001000 */
[----:B------:R-:W4:Y:S01]  /*3120*/  SHFL.BFLY PT, R7, R6, 0x2, 0x1f ;  /* 0x0c401f0006077f89 */ /* 0x000f2200000e0000 */
[----:B------:R-:W-:Y:S01]  /*3130*/  @!P2 FMUL R17, R17, 16777216 ;  /* 0x4b8000001111a820 */ /* 0x000fe20000400000 */
[----:B------:R-:W-:Y:S01]  /*3140*/  FFMA R9, R26, R16, R9 ;  /* 0x000000101a097223 */ /* 0x000fe20000000009 */
[C---:B------:R-:W-:Y:S01]  /*3150*/  FSETP.NEU.AND P0, PT, R5.reuse, RZ, PT ;  /* 0x000000ff0500720b */ /* 0x040fe20003f0d000 */
[----:B--2---:R-:W-:-:S03]  /*3160*/  FADD R26, R5, R28 ;  /* 0x0000001c051a7221 */ /* 0x004fc60000000000 */
[----:B------:R-:W2:Y:S01]  /*3170*/  SHFL.BFLY PT, R10, R9, 0x2, 0x1f ;  /* 0x0c401f00090a7f89 */ /* 0x000ea200000e0000 */
[C---:B------:R-:W-:Y:S01]  /*3180*/  FMUL R11, R26.reuse, 0.25 ;  /* 0x3e8000001a0b7820 */ /* 0x040fe20000400000 */
[----:B------:R-:W-:Y:S01]  /*3190*/  FSETP.GEU.AND P1, PT, |R26|, 1.175494350822287508e-38, PT ;  /* 0x008000001a00780b */ /* 0x000fe20003f2e200 */
[----:B---3--:R-:W-:-:S05]  /*31a0*/  FMUL R17, R18, R17 ;  /* 0x0000001112117220 */ /* 0x008fca0000400000 */
[----:B------:R-:W-:Y:S02]  /*31b0*/  FSEL R17, R17, RZ, P0 ;  /* 0x000000ff11117208 */ /* 0x000fe40000000000 */
[----:B------:R-:W-:Y:S01]  /*31c0*/  FSETP.GT.AND P0, PT, |R26|, 8.50705917302346158658e+37, PT ;  /* 0x7e8000001a00780b */ /* 0x000fe20003f04200 */
[----:B----4-:R-:W-:-:S03]  /*31d0*/  FADD R7, -R6, R7 ;  /* 0x0000000706077221 */ /* 0x010fc60000000100 */
[----:B------:R-:W-:Y:S01]  /*31e0*/  FSEL R11, R11, R26, P0 ;  /* 0x0000001a0b0b7208 */ /* 0x000fe20000000000 */
[C---:B------:R-:W-:Y:S01]  /*31f0*/  FFMA R6, R7.reuse, R17, R6 ;  /* 0x0000001107067223 */ /* 0x040fe20000000006 */
[----:B------:R-:W-:-:S03]  /*3200*/  FMUL R7, R7, R7 ;  /* 0x0000000707077220 */ /* 0x000fc60000400000 */
[----:B------:R-:W-:Y:S01]  /*3210*/  @!P1 FMUL R11, R11, 16777216 ;  /* 0x4b8000000b0b9820 */ /* 0x000fe20000400000 */
[----:B--2---:R-:W-:Y:S01]  /*3220*/  FADD R10, R9, R10 ;  /* 0x0000000a090a7221 */ /* 0x004fe20000000000 */
[----:B------:R-:W-:Y:S01]  /*3230*/  FMUL R7, R4, R7 ;  /* 0x0000000704077220 */ /* 0x000fe20000400000 */
[----:B------:R-:W2:Y:S01]  /*3240*/  SHFL.BFLY PT, R9, R6, 0x1, 0x1f ;  /* 0x0c201f0006097f89 */ /* 0x000ea200000e0000 */
[----:B------:R-:W-:Y:S02]  /*3250*/  @P0 FMUL R28, R28, 0.25 ;  /* 0x3e8000001c1c0820 */ /* 0x000fe40000400000 */
[----:B------:R-:W3:Y:S01]  /*3260*/  MUFU.RCP R11, R11 ;  /* 0x0000000b000b7308 */ /* 0x000ee20000001000 */
[----:B------:R-:W-:Y:S01]  /*3270*/  FFMA R7, R17, R7, R10 ;  /* 0x0000000711077223 */ /* 0x000fe2000000000a */
[----:B------:R-:W-:Y:S01]  /*3280*/  LOP3.LUT P0, RZ, R12, 0xf, RZ, 0xc0, !PT ;  /* 0x0000000f0cff7812 */ /* 0x000fe2000780c0ff */
[----:B------:R-:W-:Y:S01]  /*3290*/  @!P1 FMUL R28, R28, 16777216 ;  /* 0x4b8000001c1c9820 */ /* 0x000fe20000400000 */
[----:B------:R-:W-:-:S02]  /*32a0*/  FSETP.NEU.AND P1, PT, R26, RZ, PT ;  /* 0x000000ff1a00720b */ /* 0x000fc40003f2d000 */
[----:B------:R-:W4:Y:S01]  /*32b0*/  SHFL.BFLY PT, R4, R7, 0x1, 0x1f ;  /* 0x0c201f0007047f89 */ /* 0x000f2200000e0000 */
[----:B------:R-:W-:Y:S01]  /*32c0*/  ISETP.LT.AND P0, PT, R12, 0x80, !P0 ;  /* 0x000000800c00780c */ /* 0x000fe20004701270 */
[----:B---3--:R-:W-:-:S05]  /*32d0*/  FMUL R28, R11, R28 ;  /* 0x0000001c0b1c7220 */ /* 0x008fca0000400000 */
[----:B------:R-:W-:-:S07]  /*32e0*/  FSEL R28, R28, RZ, P1 ;  /* 0x000000ff1c1c7208 */ /* 0x000fce0000800000 */
[----:B------:R-:W-:Y:S01]  /*32f0*/  @P0 STS [R13+0x400], R26 ;  /* 0x0004001a0d000388 */ /* 0x000fe20000000800 */
[----:B--2---:R-:W-:-:S04]  /*3300*/  FADD R9, -R6, R9 ;  /* 0x0000000906097221 */ /* 0x004fc80000000100 */
[----:B------:R-:W-:Y:S01]  /*3310*/  FMUL R10, R9, R9 ;  /* 0x00000009090a7220 */ /* 0x000fe20000400000 */
[----:B----4-:R-:W-:-:S03]  /*3320*/  FADD R7, R7, R4 ;  /* 0x0000000407077221 */ /* 0x010fc60000000000 */
[----:B------:R-:W-:Y:S01]  /*3330*/  FMUL R5, R5, R10 ;  /* 0x0000000a05057220 */ /* 0x000fe20000400000 */
[----:B------:R-:W-:-:S03]  /*3340*/  FFMA R10, R9, R28, R6 ;  /* 0x0000001c090a7223 */ /* 0x000fc60000000006 */
[----:B------:R-:W-:Y:S02]  /*3350*/  FFMA R28, R28, R5, R7 ;  /* 0x000000051c1c7223 */ /* 0x000fe40000000007 */
[----:B------:R-:W-:Y:S04]  /*3360*/  @P0 STS [R13], R10 ;  /* 0x0000000a0d000388 */ /* 0x000fe80000000800 */
[----:B------:R-:W-:Y:S01]  /*3370*/  @P0 STS [R13+0x200], R28 ;  /* 0x0002001c0d000388 */ /* 0x000fe20000000800 */
[----:B------:R-:W-:Y:S06]  /*3380*/  BAR.SYNC.DEFER_BLOCKING 0x0 ;  /* 0x0000000000007b1d */ /* 0x000fec0000010000 */
[----:B------:R2:W3:Y:S01]  /*3390*/  LDG.E.EF.128 R16, desc[UR6][R24.64] ;  /* 0x0000000618107981 */ /* 0x0004e2000c0e1d00 */
[----:B0-----:R-:W-:-:S03]  /*33a0*/  IMAD.WIDE.U32 R42, R8, 0x2, R42 ;  /* 0x00000002082a7825 */ /* 0x001fc600078e002a */
[----:B------:R-:W-:Y:S01]  /*33b0*/  LDS R4, [UR4] ;  /* 0x00000004ff047984 */ /* 0x000fe20008000800 */
[----:B-1----:R-:W-:-:S03]  /*33c0*/  IMAD.WIDE.U32 R44, R8, 0x2, R44 ;  /* 0x00000002082c7825 */ /* 0x002fc600078e002c */
[----:B------:R-:W-:Y:S04]  /*33d0*/  LDS R5, [UR4+0x40] ;  /* 0x00004004ff057984 */ /* 0x000fe80008000800 */
[----:B------:R-:W-:Y:S04]  /*33e0*/  LDS R6, [UR4+0x80] ;  /* 0x00008004ff067984 */ /* 0x000fe80008000800 */
[----:B------:R-:W-:Y:S04]  /*33f0*/  LDS R7, [UR4+0xc0] ;  /* 0x0000c004ff077984 */ /* 0x000fe80008000800 */
[----:B------:R-:W-:Y:S04]  /*3400*/  LDS R8, [UR4+0x100] ;  /* 0x00010004ff087984 */ /* 0x000fe80008000800 */
[----:B------:R-:W-:Y:S04]  /*3410*/  LDS R9, [UR4+0x140] ;  /* 0x00014004ff097984 */ /* 0x000fe80008000800 */
[----:B------:R-:W-:Y:S04]  /*3420*/  LDS R10, [UR4+0x180] ;  /* 0x00018004ff0a7984 */ /* 0x000fe80008000800 */
[----:B------:R-:W-:Y:S04]  /*3430*/  LDS R11, [UR4+0x1c0] ;  /* 0x0001c004ff0b7984 */ /* 0x000fe80008000800 */
[----:B------:R-:W0:Y:S04]  /*3440*/  LDS R13, [UR4+0x200] ;  /* 0x00020004ff0d7984 */ /* 0x000e280008000800 */
[----:B------:R-:W1:Y:S04]  /*3450*/  LDS R47, [UR4+0x240] ;  /* 0x00024004ff2f7984 */ /* 0x000e680008000800 */
[----:B------:R-:W4:Y:S04]  /*3460*/  LDS R55, [UR4+0x280] ;  /* 0x00028004ff377984 */ /* 0x000f280008000800 */
[----:B--2---:R-:W2:Y:S04]  /*3470*/  LDS R25, [UR4+0x2c0] ;  /* 0x0002c004ff197984 */ /* 0x004ea80008000800 */
[----:B------:R-:W5:Y:S04]  /*3480*/  LDS R26, [UR4+0x300] ;  /* 0x00030004ff1a7984 */ /* 0x000f680008000800 */
[----:B------:R-:W0:Y:S04]  /*3490*/  LDS R27, [UR4+0x340] ;  /* 0x00034004ff1b7984 */ /* 0x000e280008000800 */
[----:B------:R-:W0:Y:S04]  /*34a0*/  LDS R28, [UR4+0x380] ;  /* 0x00038004ff1c7984 */ /* 0x000e280008000800 */
[----:B------:R-:W-:Y:S01]  /*34b0*/  LDS R23, [UR4+0x3c0] ;  /* 0x0003c004ff177984 */ /* 0x000fe20008000800 */
[----:B------:R-:W-:Y:S06]  /*34c0*/  BAR.SYNC.DEFER_BLOCKING 0x0 ;  /* 0x0000000000007b1d */ /* 0x000fec0000010000 */
[----:B---3--:R-:W-:Y:S02]  /*34d0*/  STS.128 [R0], R16 ;  /* 0x0000001000007388 */ /* 0x008fe40000000c00 */
[----:B------:R-:W-:Y:S06]  /*34e0*/  BAR.SYNC.DEFER_BLOCKING 0x0 ;  /* 0x0000000000007b1d */ /* 0x000fec0000010000 */
[----:B------:R-:W3:Y:S04]  /*34f0*/  LDG.E.EL.U16 R53, desc[UR6][R42.64+0x1800] ;  /* 0x001800062a357981 */ /* 0x000ee8000c2e1500 */
[----:B------:R-:W3:Y:S04]  /*3500*/  LDG.E.EL.U16 R50, desc[UR6][R44.64] ;  /* 0x000000062c327981 */ /* 0x000ee8000c2e1500 */
[----:B------:R-:W3:Y:S04]  /*3510*/  LDG.E.EL.U16 R51, desc[UR6][R42.64] ;  /* 0x000000062a337981 */ /* 0x000ee8000c2e1500 */
[----:B------:R-:W3:Y:S04]  /*3520*/  LDG.E.EL.U16 R49, desc[UR6][R14.64] ;  /* 0x000000060e317981 */ /* 0x000ee8000c2e1500 */
[----:B------:R-:W3:Y:S01]  /*3530*/  LDG.E.EL.U16 R29, desc[UR6][R44.64+0x1800] ;  /* 0x001800062c1d7981 */ /* 0x000ee2000c2e1500 */
[----:B------:R-:W-:-:S03]  /*3540*/  HFMA2.MMA R52, -RZ, RZ, 0.7080078125, -0.052093505859375 ;  /* 0x39aaaaabff347435 */ /* 0x000fc600000001ff */
[----:B------:R-:W5:Y:S04]  /*3550*/  LDS.U16 R48, [R2+0x410] ;  /* 0x0004100002307984 */ /* 0x000f680000000400 */
[----:B------:R-:W5:Y:S04]  /*3560*/  LDS.U16 R54, [R2] ;  /* 0x0000000002367984 */ /* 0x000f680000000400 */
[----:B------:R-:W-:Y:S01]  /*3570*/  LDS.U16 R17, [R2+0x820] ;  /* 0x0008200002117984 */ /* 0x000fe20000000400 */
[-C--:B0-----:R-:W-:Y:S01]  /*3580*/  FFMA R12, R13, R52.reuse, 9.9999999747524270788e-07 ;  /* 0x358637bd0d0c7423 */ /* 0x081fe20000000034 */
[----:B-1----:R-:W-:-:S02]  /*3590*/  FFMA R13, R47, R52, 9.9999999747524270788e-07 ;  /* 0x358637bd2f0d7423 */ /* 0x002fc40000000034 */
[----:B------:R-:W-:Y:S04]  /*35a0*/  LDS.U16 R16, [R2+0x1040] ;  /* 0x0010400002107984 */ /* 0x000fe80000000400 */
[----:B------:R-:W-:Y:S04]  /*35b0*/  LDS.U16 R19, [R2+0xc30] ;  /* 0x000c300002137984 */ /* 0x000fe80000000400 */
[----:B------:R-:W-:Y:S04]  /*35c0*/  LDS.U16 R47, [R2+0x1450] ;  /* 0x00145000022f7984 */ /* 0x000fe80000000400 */
[----:B------:R-:W0:Y:S04]  /*35d0*/  LDS.U16 R18, [R2+0x1860] ;  /* 0x0018600002127984 */ /* 0x000e280000000400 */
[----:B------:R-:W1:Y:S01]  /*35e0*/  LDS.U16 R46, [R2+0x1c70] ;  /* 0x001c7000022e7984 */ /* 0x000e620000000400 */
[-C--:B----4-:R-:W-:Y:S01]  /*35f0*/  FFMA R24, R55, R52.reuse, 9.9999999747524270788e-07 ;  /* 0x358637bd37187423 */ /* 0x090fe20000000034 */
[----:B------:R-:W4:Y:S01]  /*3600*/  MUFU.RSQ R13, R13 ;  /* 0x0000000d000d7308 */ /* 0x000f220000001400 */
[-C--:B--2---:R-:W-:Y:S01]  /*3610*/  FFMA R25, R25, R52.reuse, 9.9999999747524270788e-07 ;  /* 0x358637bd19197423 */ /* 0x084fe20000000034 */
[-C--:B-----5:R-:W-:Y:S01]  /*3620*/  FFMA R26, R26, R52.reuse, 9.9999999747524270788e-07 ;  /* 0x358637bd1a1a7423 */ /* 0x0a0fe20000000034 */
[-C--:B------:R-:W-:Y:S01]  /*3630*/  FFMA R27, R27, R52.reuse, 9.9999999747524270788e-07 ;  /* 0x358637bd1b1b7423 */ /* 0x080fe20000000034 */
[----:B------:R-:W-:-:S04]  /*3640*/  FFMA R28, R28, R52, 9.9999999747524270788e-07 ;  /* 0x358637bd1c1c7423 */ /* 0x000fc80000000034 */
[----:B------:R-:W2:Y:S01]  /*3650*/  MUFU.RSQ R12, R12 ;  /* 0x0000000c000c7308 */ /* 0x000ea20000001400 */
[----:B------:R-:W-:Y:S02]  /*3660*/  SHF.L.U32 R48, R48, 0x10, RZ ;  /* 0x0000001030307819 */ /* 0x000fe400000006ff */
[----:B------:R-:W-:-:S05]  /*3670*/  SHF.L.U32 R54, R54, 0x10, RZ ;  /* 0x0000001036367819 */ /* 0x000fca00000006ff */
[----:B------:R-:W5:Y:S08]  /*3680*/  MUFU.RSQ R24, R24 ;  /* 0x0000001800187308 */ /* 0x000f700000001400 */
[----:B------:R-:W1:Y:S08]  /*3690*/  MUFU.RSQ R25, R25 ;  /* 0x0000001900197308 */ /* 0x000e700000001400 */
[----:B------:R-:W2:Y:S01]  /*36a0*/  MUFU.RSQ R26, R26 ;  /* 0x0000001a001a7308 */ /* 0x000ea20000001400 */
[----:B0-----:R-:W-:-:S07]  /*36b0*/  SHF.L.U32 R18, R18, 0x10, RZ ;  /* 0x0000001012127819 */ /* 0x001fce00000006ff */
[----:B------:R-:W0:Y:S01]  /*36c0*/  MUFU.RSQ R27, R27 ;  /* 0x0000001b001b7308 */ /* 0x000e220000001400 */
[----:B-1----:R-:W-:-:S07]  /*36d0*/  SHF.L.U32 R46, R46, 0x10, RZ ;  /* 0x000000102e2e7819 */ /* 0x002fce00000006ff */
[----:B------:R-:W1:Y:S01]  /*36e0*/  MUFU.RSQ R28, R28 ;  /* 0x0000001c001c7308 */ /* 0x000e620000001400 */
[----:B------:R-:W-:Y:S01]  /*36f0*/  BAR.SYNC.DEFER_BLOCKING 0x0 ;  /* 0x0000000000007b1d */ /* 0x000fe20000010000 */
[----:B---3--:R-:W-:Y:S02]  /*3700*/  SHF.L.U32 R56, R53, 0x10, RZ ;  /* 0x0000001035387819 */ /* 0x008fe400000006ff */
[----:B------:R-:W-:Y:S02]  /*3710*/  SHF.L.U32 R53, R50, 0x10, RZ ;  /* 0x0000001032357819 */ /* 0x000fe400000006ff */
[----:B------:R-:W-:Y:S02]  /*3720*/  SHF.L.U32 R58, R51, 0x10, RZ ;  /* 0x00000010333a7819 */ /* 0x000fe400000006ff */
[----:B------:R-:W-:Y:S02]  /*3730*/  SHF.L.U32 R49, R49, 0x10, RZ ;  /* 0x0000001031317819 */ /* 0x000fe400000006ff */
[----:B------:R-:W-:Y:S01]  /*3740*/  SHF.L.U32 R55, R29, 0x10, RZ ;  /* 0x000000101d377819 */ /* 0x000fe200000006ff */
[----:B------:R-:W-:Y:S01]  /*3750*/  FFMA R29, R23, R52, 9.9999999747524270788e-07 ;  /* 0x358637bd171d7423 */ /* 0x000fe20000000034 */
[----:B------:R-:W-:Y:S01]  /*3760*/  SHF.L.U32 R52, R17, 0x10, RZ ;  /* 0x0000001011347819 */ /* 0x000fe200000006ff */
[----:B------:R-:W-:Y:S01]  /*3770*/  FADD R23, R53, R58 ;  /* 0x0000003a35177221 */ /* 0x000fe20000000000 */
[----:B------:R-:W-:Y:S01]  /*3780*/  FADD R48, R48, R49 ;  /* 0x0000003130307221 */ /* 0x000fe20000000000 */
[----:B------:R-:W-:Y:S01]  /*3790*/  FADD R50, R55, R56 ;  /* 0x0000003837327221 */ /* 0x000fe20000000000 */
[----:B------:R-:W-:-:S02]  /*37a0*/  SHF.L.U32 R58, R16, 0x10, RZ ;  /* 0x00000010103a7819 */ /* 0x000fc400000006ff */
[----:B------:R-:W-:Y:S01]  /*37b0*/  SHF.L.U32 R56, R19, 0x10, RZ ;  /* 0x0000001013387819 */ /* 0x000fe200000006ff */
[--C-:B------:R-:W-:Y:S01]  /*37c0*/  FADD R19, R54, R49.reuse ;  /* 0x0000003136137221 */ /* 0x100fe20000000000 */
[----:B------:R-:W-:Y:S01]  /*37d0*/  SHF.L.U32 R16, R47, 0x10, RZ ;  /* 0x000000102f107819 */ /* 0x000fe200000006ff */
[----:B------:R-:W-:Y:S01]  /*37e0*/  FADD R47, R52, R49 ;  /* 0x00000031342f7221 */ /* 0x000fe20000000000 */
[----:B------:R-:W-:Y:S01]  /*37f0*/  FADD R48, -R5, R48 ;  /* 0x0000003005307221 */ /* 0x000fe20000000100 */
[----:B------:R-:W3:Y:S01]  /*3800*/  MUFU.RSQ R29, R29 ;  /* 0x0000001d001d7308 */ /* 0x000ee20000001400 */
[----:B------:R-:W-:Y:S01]  /*3810*/  FADD R19, -R4, R19 ;  /* 0x0000001304137221 */ /* 0x000fe20000000100 */
[----:B------:R-:W-:Y:S01]  /*3820*/  FADD R47, -R6, R47 ;  /* 0x0000002f062f7221 */ /* 0x000fe20000000100 */
[----:B------:R-:W-:Y:S01]  /*3830*/  FADD R50, R50, 1 ;  /* 0x3f80000032327421 */ /* 0x000fe20000000000 */
[----:B----4-:R-:W-:Y:S01]  /*3840*/  FMUL R48, R13, R48 ;  /* 0x000000300d307220 */ /* 0x010fe20000400000 */
[----:B--2---:R-:W-:Y:S01]  /*3850*/  FMUL R52, R12, R19 ;  /* 0x000000130c347220 */ /* 0x004fe20000400000 */
[----:B-----5:R-:W-:Y:S01]  /*3860*/  FMUL R54, R24, R47 ;  /* 0x0000002f18367220 */ /* 0x020fe20000400000 */
[----:B------:R-:W-:Y:S01]  /*3870*/  FADD R56, R56, R49 ;  /* 0x0000003138387221 */ /* 0x000fe20000000000 */
[-C--:B------:R-:W-:Y:S01]  /*3880*/  FFMA R47, R48, R50.reuse, R23 ;  /* 0x00000032302f7223 */ /* 0x080fe20000000017 */
[--C-:B------:R-:W-:Y:S01]  /*3890*/  FADD R17, R58, R49.reuse ;  /* 0x000000313a117221 */ /* 0x100fe20000000000 */
[--C-:B------:R-:W-:Y:S01]  /*38a0*/  FADD R48, R16, R49.reuse ;  /* 0x0000003110307221 */ /* 0x100fe20000000000 */
[--C-:B------:R-:W-:Y:S01]  /*38b0*/  FADD R19, R18, R49.reuse ;  /* 0x0000003112137221 */ /* 0x100fe20000000000 */
[----:B------:R-:W-:Y:S01]  /*38c0*/  FADD R46, R46, R49 ;  /* 0x000000312e2e7221 */ /* 0x000fe20000000000 */
[----:B------:R-:W-:Y:S01]  /*38d0*/  FFMA R52, R52, R50, R23 ;  /* 0x0000003234347223 */ /* 0x000fe20000000017 */
[----:B------:R-:W-:Y:S01]  /*38e0*/  FADD R56, -R7, R56 ;  /* 0x0000003807387221 */ /* 0x000fe20000000100 */
[----:B------:R-:W-:Y:S01]  /*38f0*/  FADD R17, -R8, R17 ;  /* 0x0000001108117221 */ /* 0x000fe20000000100 */
[----:B------:R-:W-:Y:S01]  /*3900*/  FADD R48, -R9, R48 ;  /* 0x0000003009307221 */ /* 0x000fe20000000100 */
[----:B------:R-:W-:Y:S01]  /*3910*/  FADD R19, -R10, R19 ;  /* 0x000000130a137221 */ /* 0x000fe20000000100 */
[----:B------:R-:W-:Y:S01]  /*3920*/  FADD R46, -R11, R46 ;  /* 0x0000002e0b2e7221 */ /* 0x000fe20000000100 */
[----:B------:R-:W-:Y:S01]  /*3930*/  F2FP.BF16.F32.PACK_AB R47, R47, R52 ;  /* 0x000000342f2f723e */ /* 0x000fe200000010ff */
[----:B------:R-:W-:Y:S01]  /*3940*/  FMUL R56, R25, R56 ;  /* 0x0000003819387220 */ /* 0x000fe20000400000 */
[----:B------:R-:W-:Y:S01]  /*3950*/  FMUL R18, R26, R17 ;  /* 0x000000111a127220 */ /* 0x000fe20000400000 */
[----:B0-----:R-:W-:Y:S01]  /*3960*/  FMUL R48, R27, R48 ;  /* 0x000000301b307220 */ /* 0x001fe20000400000 */
[----:B-1----:R-:W-:Y:S01]  /*3970*/  FMUL R52, R28, R19 ;  /* 0x000000131c347220 */ /* 0x002fe20000400000 */
[----:B---3--:R-:W-:Y:S01]  /*3980*/  FMUL R46, R29, R46 ;  /* 0x0000002e1d2e7220 */ /* 0x008fe20000400000 */
[-CC-:B------:R-:W-:Y:S01]  /*3990*/  FFMA R54, R54, R50.reuse, R23.reuse ;  /* 0x0000003236367223 */ /* 0x180fe20000000017 */
[-CC-:B------:R-:W-:Y:S01]  /*39a0*/  FFMA R51, R56, R50.reuse, R23.reuse ;  /* 0x0000003238337223 */ /* 0x180fe20000000017 */
[-CC-:B------:R-:W-:Y:S01]  /*39b0*/  FFMA R18, R18, R50.reuse, R23.reuse ;  /* 0x0000003212127223 */ /* 0x180fe20000000017 */
[-CC-:B------:R-:W-:Y:S01]  /*39c0*/  FFMA R17, R48, R50.reuse, R23.reuse ;  /* 0x0000003230117223 */ /* 0x180fe20000000017 */
[-CC-:B------:R-:W-:Y:S01]  /*39d0*/  FFMA R52, R52, R50.reuse, R23.reuse ;  /* 0x0000003234347223 */ /* 0x180fe20000000017 */
[----:B------:R-:W-:Y:S01]  /*39e0*/  FFMA R23, R46, R50, R23 ;  /* 0x000000322e177223 */ /* 0x000fe20000000017 */
[----:B------:R-:W-:-:S02]  /*39f0*/  F2FP.BF16.F32.PACK_AB R16, R51, R54 ;  /* 0x000000363310723e */ /* 0x000fc400000010ff */
[----:B------:R-:W-:Y:S02]  /*3a00*/  F2FP.BF16.F32.PACK_AB R17, R17, R18 ;  /* 0x000000121111723e */ /* 0x000fe400000010ff */
[----:B------:R-:W-:Y:S02]  /*3a10*/  F2FP.BF16.F32.PACK_AB R23, R23, R52 ;  /* 0x000000341717723e */ /* 0x000fe400000010ff */
[----:B------:R-:W-:Y:S02]  /*3a20*/  PRMT R19, R47, 0x7632, R19 ;  /* 0x000076322f137816 */ /* 0x000fe40000000013 */
[----:B------:R-:W-:Y:S02]  /*3a30*/  PRMT R49, R16, 0x7632, R49 ;  /* 0x0000763210317816 */ /* 0x000fe40000000031 */
[C---:B------:R-:W-:Y:S02]  /*3a40*/  PRMT R50, R17.reuse, 0x7610, R50 ;  /* 0x0000761011327816 */ /* 0x040fe40000000032 */
[----:B------:R-:W-:-:S02]  /*3a50*/  PRMT R51, R17, 0x7632, R51 ;  /* 0x0000763211337816 */ /* 0x000fc40000000033 */
[C---:B------:R-:W-:Y:S02]  /*3a60*/  PRMT R52, R23.reuse, 0x7610, R52 ;  /* 0x0000761017347816 */ /* 0x040fe40000000034 */
[----:B------:R-:W-:Y:S01]  /*3a70*/  PRMT R54, R23, 0x7632, R54 ;  /* 0x0000763217367816 */ /* 0x000fe20000000036 */
[----:B------:R0:W-:Y:S04]  /*3a80*/  STS.U16 [R2], R47 ;  /* 0x0000002f02007388 */ /* 0x0001e80000000400 */
[----:B------:R-:W-:Y:S04]  /*3a90*/  STS.U16 [R2+0x410], R19 ;  /* 0x0004101302007388 */ /* 0x000fe80000000400 */
[----:B------:R-:W-:Y:S01]  /*3aa0*/  STS.U16 [R2+0x820], R16 ;  /* 0x0008201002007388 */ /* 0x000fe20000000400 */
[----:B0-----:R-:W0:Y:S03]  /*3ab0*/  LDC.64 R46, c[0x0][0x230] ;  /* 0x00008c00ff2e7b82 */ /* 0x001e260000000a00 */
[----:B------:R0:W-:Y:S04]  /*3ac0*/  STS.U16 [R2+0xc30], R49 ;  /* 0x000c303102007388 */ /* 0x0001e80000000400 */
[----:B------:R-:W-:Y:S04]  /*3ad0*/  STS.U16 [R2+0x1040], R50 ;  /* 0x0010403202007388 */ /* 0x000fe80000000400 */
[----:B------:R-:W-:Y:S04]  /*3ae0*/  STS.U16 [R2+0x1450], R51 ;  /* 0x0014503302007388 */ /* 0x000fe80000000400 */
[----:B------:R-:W-:Y:S04]  /*3af0*/  STS.U16 [R2+0x1860], R52 ;  /* 0x0018603402007388 */ /* 0x000fe80000000400 */
[----:B------:R-:W-:Y:S01]  /*3b00*/  STS.U16 [R2+0x1c70], R54 ;  /* 0x001c703602007388 */ /* 0x000fe20000000400 */
[----:B------:R-:W-:Y:S06]  /*3b10*/  BAR.SYNC.DEFER_BLOCKING 0x0 ;  /* 0x0000000000007b1d */ /* 0x000fec0000010000 */
[----:B------:R-:W1:Y:S01]  /*3b20*/  LDS.128 R16, [R0] ;  /* 0x0000000000107984 */ /* 0x000e620000000c00 */
[----:B0-----:R-:W-:-:S05]  /*3b30*/  IMAD.WIDE R48, R22, 0x2, R46 ;  /* 0x0000000216307825 */ /* 0x001fca00078e022e */
[----:B-1----:R-:W-:Y:S04]  /*3b40*/  STG.E.128 desc[UR6][R48.64], R16 ;  /* 0x0000001030007986 */ /* 0x002fe8000c101d06 */
[----:B------:R-:W2:Y:S01]  /*3b50*/  LDG.E.EF.128 R20, desc[UR6][R20.64] ;  /* 0x0000000614147981 */ /* 0x000ea2000c0e1d00 */
[----:B------:R-:W-:Y:S06]  /*3b60*/  BAR.SYNC.DEFER_BLOCKING 0x0 ;  /* 0x0000000000007b1d */ /* 0x000fec0000010000 */
[----:B--2---:R-:W-:Y:S02]  /*3b70*/  STS.128 [R0], R20 ;  /* 0x0000001400007388 */ /* 0x004fe40000000c00 */
[----:B------:R-:W-:Y:S06]  /*3b80*/  BAR.SYNC.DEFER_BLOCKING 0x0 ;  /* 0x0000000000007b1d */ /* 0x000fec0000010000 */
[----:B------:R-:W2:Y:S04]  /*3b90*/  LDG.E.EL.U16 R55, desc[UR6][R44.64+0x400] ;  /* 0x000400062c377981 */ /* 0x000ea8000c2e1500 */
[----:B------:R-:W3:Y:S04]  /*3ba0*/  LDG.E.EL.U16 R56, desc[UR6][R42.64+0x400] ;  /* 0x000400062a387981 */ /* 0x000ee8000c2e1500 */
[----:B------:R-:W4:Y:S04]  /*3bb0*/  LDG.E.EL.U16 R52, desc[UR6][R14.64+0x400] ;  /* 0x000400060e347981 */ /* 0x000f28000c2e1500 */
[----:B------:R-:W5:Y:S04]  /*3bc0*/  LDG.E.EL.U16 R53, desc[UR6][R44.64+0x1c00] ;  /* 0x001c00062c357981 */ /* 0x000f68000c2e1500 */
[----:B------:R-:W5:Y:S04]  /*3bd0*/  LDG.E.EL.U16 R54, desc[UR6][R42.64+0x1c00] ;  /* 0x001c00062a367981 */ /* 0x000f68000c2e1500 */
[----:B------:R-:W0:Y:S04]  /*3be0*/  LDS.U16 R49, [R2+0x410] ;  /* 0x0004100002317984 */ /* 0x000e280000000400 */
[----:B------:R-:W1:Y:S04]  /*3bf0*/  LDS.U16 R51, [R2+0x820] ;  /* 0x0008200002337984 */ /* 0x000e680000000400 */
[----:B------:R-:W-:Y:S04]  /*3c00*/  LDS.U16 R48, [R2+0xc30] ;  /* 0x000c300002307984 */ /* 0x000fe80000000400 */
[----:B------:R-:W1:Y:S04]  /*3c10*/  LDS.U16 R20, [R2+0x1040] ;  /* 0x0010400002147984 */ /* 0x000e680000000400 */
[----:B------:R-:W-:Y:S04]  /*3c20*/  LDS.U16 R18, [R2+0x1860] ;  /* 0x0018600002127984 */ /* 0x000fe80000000400 */
[----:B------:R-:W-:Y:S04]  /*3c30*/  LDS.U16 R50, [R2] ;  /* 0x0000000002327984 */ /* 0x000fe80000000400 */
[----:B------:R-:W1:Y:S04]  /*3c40*/  LDS.U16 R19, [R2+0x1450] ;  /* 0x0014500002137984 */ /* 0x000e680000000400 */
[----:B------:R-:W1:Y:S01]  /*3c50*/  LDS.U16 R17, [R2+0x1c70] ;  /* 0x001c700002117984 */ /* 0x000e620000000400 */
[----:B0-----:R-:W-:-:S02]  /*3c60*/  SHF.L.U32 R49, R49, 0x10, RZ ;  /* 0x0000001031317819 */ /* 0x001fc400000006ff */
[----:B-1----:R-:W-:Y:S02]  /*3c70*/  SHF.L.U32 R51, R51, 0x10, RZ ;  /* 0x0000001033337819 */ /* 0x002fe400000006ff */
[----:B------:R-:W-:Y:S02]  /*3c80*/  SHF.L.U32 R57, R20, 0x10, RZ ;  /* 0x0000001014397819 */ /* 0x000fe400000006ff */
[----:B------:R-:W-:Y:S02]  /*3c90*/  SHF.L.U32 R19, R19, 0x10, RZ ;  /* 0x0000001013137819 */ /* 0x000fe400000006ff */
[----:B------:R-:W-:Y:S01]  /*3ca0*/  SHF.L.U32 R17, R17, 0x10, RZ ;  /* 0x0000001011117819 */ /* 0x000fe200000006ff */
[----:B------:R-:W-:Y:S01]  /*3cb0*/  BAR.SYNC.DEFER_BLOCKING 0x0 ;  /* 0x0000000000007b1d */ /* 0x000fe20000010000 */
[----:B--2---:R-:W-:Y:S02]  /*3cc0*/  SHF.L.U32 R16, R55, 0x10, RZ ;  /* 0x0000001037107819 */ /* 0x004fe400000006ff */
[----:B------:R-:W-:-:S02]  /*3cd0*/  SHF.L.U32 R55, R48, 0x10, RZ ;  /* 0x0000001030377819 */ /* 0x000fc400000006ff */
[----:B---3--:R-:W-:Y:S02]  /*3ce0*/  SHF.L.U32 R23, R56, 0x10, RZ ;  /* 0x0000001038177819 */ /* 0x008fe400000006ff */
[----:B----4-:R-:W-:-:S03]  /*3cf0*/  SHF.L.U32 R22, R52, 0x10, RZ ;  /* 0x0000001034167819 */ /* 0x010fc600000006ff */
[----:B------:R-:W-:Y:S01]  /*3d00*/  FADD R16, R16, R23 ;  /* 0x0000001710107221 */ /* 0x000fe20000000000 */
[----:B------:R-:W-:Y:S02]  /*3d10*/  SHF.L.U32 R23, R18, 0x10, RZ ;  /* 0x0000001012177819 */ /* 0x000fe400000006ff */
[----:B-----5:R-:W-:Y:S01]  /*3d20*/  SHF.L.U32 R21, R53, 0x10, RZ ;  /* 0x0000001035157819 */ /* 0x020fe200000006ff */
[--C-:B------:R-:W-:Y:S01]  /*3d30*/  FADD R18, R49, R22.reuse ;  /* 0x0000001631127221 */ /* 0x100fe20000000000 */
[--C-:B------:R-:W-:Y:S01]  /*3d40*/  FADD R51, R51, R22.reuse ;  /* 0x0000001633337221 */ /* 0x100fe20000000000 */
[----:B------:R-:W-:Y:S01]  /*3d50*/  FADD R20, R55, R22 ;  /* 0x0000001637147221 */ /* 0x000fe20000000000 */
[----:B------:R-:W-:Y:S01]  /*3d60*/  SHF.L.U32 R54, R54, 0x10, RZ ;  /* 0x0000001036367819 */ /* 0x000fe200000006ff */
[----:B------:R-:W-:Y:S01]  /*3d70*/  FADD R18, -R5, R18 ;  /* 0x0000001205127221 */ /* 0x000fe20000000100 */
[----:B------:R-:W-:Y:S01]  /*3d80*/  SHF.L.U32 R53, R50, 0x10, RZ ;  /* 0x0000001032357819 */ /* 0x000fe200000006ff */
[----:B------:R-:W-:Y:S01]  /*3d90*/  FADD R51, -R6, R51 ;  /* 0x0000003306337221 */ /* 0x000fe20000000100 */
[----:B------:R-:W-:Y:S01]  /*3da0*/  FADD R20, -R7, R20 ;  /* 0x0000001407147221 */ /* 0x000fe20000000100 */
[----:B------:R-:W-:Y:S01]  /*3db0*/  FADD R21, R21, R54 ;  /* 0x0000003615157221 */ /* 0x000fe20000000000 */
[--C-:B------:R-:W-:Y:S01]  /*3dc0*/  FADD R49, R57, R22.reuse ;  /* 0x0000001639317221 */ /* 0x100fe20000000000 */
[----:B------:R-:W-:Y:S01]  /*3dd0*/  FMUL R55, R13, R18 ;  /* 0x000000120d377220 */ /* 0x000fe20000400000 */
[----:B------:R-:W-:Y:S01]  /*3de0*/  FMUL R51, R24, R51 ;  /* 0x0000003318337220 */ /* 0x000fe20000400000 */
[----:B------:R-:W-:Y:S01]  /*3df0*/  FADD R21, R21, 1 ;  /* 0x3f80000015157421 */ /* 0x000fe20000000000 */
[----:B------:R-:W-:Y:S01]  /*3e00*/  FMUL R57, R25, R20 ;  /* 0x0000001419397220 */ /* 0x000fe20000400000 */
[--C-:B------:R-:W-:Y:S01]  /*3e10*/  FADD R53, R53, R22.reuse ;  /* 0x0000001635357221 */ /* 0x100fe20000000000 */
[--C-:B------:R-:W-:Y:S01]  /*3e20*/  FADD R18, R19, R22.reuse ;  /* 0x0000001613127221 */ /* 0x100fe20000000000 */
[--C-:B------:R-:W-:Y:S01]  /*3e30*/  FADD R23, R23, R22.reuse ;  /* 0x0000001617177221 */ /* 0x100fe20000000000 */
[----:B------:R-:W-:Y:S01]  /*3e40*/  FADD R22, R17, R22 ;  /* 0x0000001611167221 */ /* 0x000fe20000000000 */
[-CC-:B------:R-:W-:Y:S01]  /*3e50*/  FFMA R51, R51, R21.reuse, R16.reuse ;  /* 0x0000001533337223 */ /* 0x180fe20000000010 */
[----:B------:R-:W-:Y:S01]  /*3e60*/  FFMA R48, R57, R21, R16 ;  /* 0x0000001539307223 */ /* 0x000fe20000000010 */
[----:B------:R-:W-:Y:S01]  /*3e70*/  FADD R53, -R4, R53 ;  /* 0x0000003504357221 */ /* 0x000fe20000000100 */
[----:B------:R-:W-:Y:S01]  /*3e80*/  FADD R49, -R8, R49 ;  /* 0x0000003108317221 */ /* 0x000fe20000000100 */
[----:B------:R-:W-:Y:S01]  /*3e90*/  FADD R18, -R9, R18 ;  /* 0x0000001209127221 */ /* 0x000fe20000000100 */
[----:B------:R-:W-:Y:S01]  /*3ea0*/  FADD R23, -R10, R23 ;  /* 0x000000170a177221 */ /* 0x000fe20000000100 */
[----:B------:R-:W-:Y:S01]  /*3eb0*/  FADD R22, -R11, R22 ;  /* 0x000000160b167221 */ /* 0x000fe20000000100 */
[----:B------:R-:W-:Y:S01]  /*3ec0*/  FMUL R53, R12, R53 ;  /* 0x000000350c357220 */ /* 0x000fe20000400000 */
[----:B------:R-:W-:Y:S01]  /*3ed0*/  F2FP.BF16.F32.PACK_AB R17, R48, R51 ;  /* 0x000000333011723e */ /* 0x000fe200000010ff */
[----:B------:R-:W-:Y:S01]  /*3ee0*/  FMUL R49, R26, R49 ;  /* 0x000000311a317220 */ /* 0x000fe20000400000 */
[----:B------:R-:W-:Y:S01]  /*3ef0*/  FMUL R19, R27, R18 ;  /* 0x000000121b137220 */ /* 0x000fe20000400000 */
[----:B------:R-:W-:Y:S01]  /*3f00*/  FMUL R23, R28, R23 ;  /* 0x000000171c177220 */ /* 0x000fe20000400000 */
[----:B------:R-:W-:Y:S01]  /*3f10*/  FMUL R51, R29, R22 ;  /* 0x000000161d337220 */ /* 0x000fe20000400000 */
        /* <DEDUP_REMOVED lines=15> */
[----:B------:R-:W-:Y:S04]  /*4010*/  STS.U16 [R2], R20 ;  /* 0x0000001402007388 */ /* 0x000fe80000000400 */
[----:B------:R-:W-:Y:S04]  /*4020*/  STS.U16 [R2+0x410], R19 ;  /* 0x0004101302007388 */ /* 0x000fe80000000400 */
[----:B------:R-:W-:Y:S04]  /*4030*/  STS.U16 [R2+0x820], R17 ;  /* 0x0008201102007388 */ /* 0x000fe80000000400 */
        /* <DEDUP_REMOVED lines=19> */
[----:B------:R-:W1:Y:S04]  /*4170*/  LDS.U16 R41, [R2] ;  /* 0x0000000002297984 */ /* 0x000e680000000400 */
[----:B------:R-:W1:Y:S04]  /*4180*/  LDS.U16 R16, [R2+0x1c70] ;  /* 0x001c700002107984 */ /* 0x000e680000000400 */
[----:B------:R-:W1:Y:S04]  /*4190*/  LDS.U16 R39, [R2+0xc30] ;  /* 0x000c300002277984 */ /* 0x000e680000000400 */
[----:B------:R-:W-:Y:S04]  /*41a0*/  LDS.U16 R21, [R2+0x1040] ;  /* 0x0010400002157984 */ /* 0x000fe80000000400 */
[----:B------:R-:W-:Y:S04]  /*41b0*/  LDS.U16 R22, [R2+0x1450] ;  /* 0x0014500002167984 */ /* 0x000fe80000000400 */
[----:B------:R-:W-:Y:S04]  /*41c0*/  LDS.U16 R38, [R2+0x820] ;  /* 0x0008200002267984 */ /* 0x000fe80000000400 */
        /* <DEDUP_REMOVED lines=8> */
[----:B---3--:R-:W-:-:S03]  /*4250*/  SHF.L.U32 R18, R51, 0x10, RZ ;  /* 0x0000001033127819 */ /* 0x008fc600000006ff */
[--C-:B------:R-:W-:Y:S01]  /*4260*/  FADD R16, R49, R20.reuse ;  /* 0x0000001431107221 */ /* 0x100fe20000000000 */
[----:B----4-:R-:W-:Y:S01]  /*4270*/  SHF.L.U32 R19, R52, 0x10, RZ ;  /* 0x0000001034137819 */ /* 0x010fe200000006ff */
[----:B------:R-:W-:Y:S01]  /*4280*/  FADD R41, R41, R20 ;  /* 0x0000001429297221 */ /* 0x000fe20000000000 */
[----:B-----5:R-:W-:Y:S02]  /*4290*/  SHF.L.U32 R53, R53, 0x10, RZ ;  /* 0x0000001035357819 */ /* 0x020fe400000006ff */
[----:B------:R-:W-:Y:S01]  /*42a0*/  SHF.L.U32 R54, R54, 0x10, RZ ;  /* 0x0000001036367819 */ /* 0x000fe200000006ff */
[----:B------:R-:W-:Y:S01]  /*42b0*/  FADD R18, R18, R19 ;  /* 0x0000001312127221 */ /* 0x000fe20000000000 */
[----:B------:R-:W-:Y:S01]  /*42c0*/  FADD R16, -R5, R16 ;  /* 0x0000001005107221 */ /* 0x000fe20000000100 */
[----:B------:R-:W-:Y:S02]  /*42d0*/  FADD R41, -R4, R41 ;  /* 0x0000002904297221 */ /* 0x000fe40000000100 */
[----:B------:R-:W-:Y:S01]  /*42e0*/  FADD R19, R53, R54 ;  /* 0x0000003635137221 */ /* 0x000fe20000000000 */
[----:B------:R-:W-:Y:S01]  /*42f0*/  SHF.L.U32 R53, R21, 0x10, RZ ;  /* 0x0000001015357819 */ /* 0x000fe200000006ff */
[----:B------:R-:W-:Y:S01]  /*4300*/  FADD R18, R18, 1 ;  /* 0x3f80000012127421 */ /* 0x000fe20000000000 */
[----:B------:R-:W-:Y:S01]  /*4310*/  SHF.L.U32 R21, R22, 0x10, RZ ;  /* 0x0000001016157819 */ /* 0x000fe200000006ff */
[----:B------:R-:W-:Y:S01]  /*4320*/  FADD R22, R39, R20 ;  /* 0x0000001427167221 */ /* 0x000fe20000000000 */
[----:B------:R-:W-:Y:S01]  /*4330*/  SHF.L.U32 R51, R38, 0x10, RZ ;  /* 0x0000001026337819 */ /* 0x000fe200000006ff */
[----:B------:R-:W-:Y:S01]  /*4340*/  FMUL R16, R13, R16 ;  /* 0x000000100d107220 */ /* 0x000fe20000400000 */
[----:B------:R-:W-:Y:S01]  /*4350*/  FMUL R38, R12, R41 ;  /* 0x000000290c267220 */ /* 0x000fe20000400000 */
[----:B------:R-:W-:Y:S01]  /*4360*/  FADD R22, -R7, R22 ;  /* 0x0000001607167221 */ /* 0x000fe20000000100 */
[--C-:B------:R-:W-:Y:S01]  /*4370*/  FADD R39, R53, R20.reuse ;  /* 0x0000001435277221 */ /* 0x100fe20000000000 */
[-CC-:B------:R-:W-:Y:S01]  /*4380*/  FFMA R41, R16, R18.reuse, R19.reuse ;  /* 0x0000001210297223 */ /* 0x180fe20000000013 */
[--C-:B------:R-:W-:Y:S01]  /*4390*/  FADD R51, R51, R20.reuse ;  /* 0x0000001433337221 */ /* 0x100fe20000000000 */
[--C-:B------:R-:W-:Y:S01]  /*43a0*/  FADD R16, R21, R20.reuse ;  /* 0x0000001415107221 */ /* 0x100fe20000000000 */
[--C-:B------:R-:W-:Y:S01]  /*43b0*/  FADD R17, R17, R20.reuse ;  /* 0x0000001411117221 */ /* 0x100fe20000000000 */
[----:B------:R-:W-:Y:S01]  /*43c0*/  FADD R20, R23, R20 ;  /* 0x0000001417147221 */ /* 0x000fe20000000000 */
[----:B------:R-:W-:Y:S01]  /*43d0*/  FFMA R38, R38, R18, R19 ;  /* 0x0000001226267223 */ /* 0x000fe20000000013 */
[----:B------:R-:W-:Y:S01]  /*43e0*/  FMUL R22, R25, R22 ;  /* 0x0000001619167220 */ /* 0x000fe20000400000 */
[----:B------:R-:W-:Y:S01]  /*43f0*/  FADD R51, -R6, R51 ;  /* 0x0000003306337221 */ /* 0x000fe20000000100 */
[----:B------:R-:W-:Y:S01]  /*4400*/  FADD R39, -R8, R39 ;  /* 0x0000002708277221 */ /* 0x000fe20000000100 */
[----:B------:R-:W-:Y:S01]  /*4410*/  FADD R16, -R9, R16 ;  /* 0x0000001009107221 */ /* 0x000fe20000000100 */
[----:B------:R-:W-:Y:S01]  /*4420*/  FADD R17, -R10, R17 ;  /* 0x000000110a117221 */ /* 0x000fe20000000100 */
[----:B------:R-:W-:Y:S01]  /*4430*/  FADD R20, -R11, R20 ;  /* 0x000000140b147221 */ /* 0x000fe20000000100 */
[--C-:B------:R-:W-:Y:S01]  /*4440*/  FFMA R49, R22, R18, R19.reuse ;  /* 0x0000001216317223 */ /* 0x100fe20000000013 */
[----:B------:R-:W-:Y:S01]  /*4450*/  F2FP.BF16.F32.PACK_AB R41, R41, R38 ;  /* 0x000000262929723e */ /* 0x000fe200000010ff */
[----:B------:R-:W-:Y:S01]  /*4460*/  FMUL R48, R24, R51 ;  /* 0x0000003318307220 */ /* 0x000fe20000400000 */
        /* <DEDUP_REMOVED lines=20> */
[----:B------:R-:W-:Y:S04]  /*45b0*/  STS.U16 [R2+0x820], R48 ;  /* 0x0008203002007388 */ /* 0x000fe80000000400 */
[----:B------:R-:W-:Y:S04]  /*45c0*/  STS.U16 [R2+0xc30], R38 ;  /* 0x000c302602007388 */ /* 0x000fe80000000400 */
        /* <DEDUP_REMOVED lines=17> */
[----:B------:R-:W0:Y:S04]  /*46e0*/  LDS.U16 R38, [R2] ;  /* 0x0000000002267984 */ /* 0x000e280000000400 */
[----:B------:R-:W-:Y:S04]  /*46f0*/  LDS.U16 R20, [R2+0x1040] ;  /* 0x0010400002147984 */ /* 0x000fe80000000400 */
[----:B------:R-:W1:Y:S04]  /*4700*/  LDS.U16 R36, [R2+0xc30] ;  /* 0x000c300002247984 */ /* 0x000e680000000400 */
[----:B------:R-:W-:Y:S04]  /*4710*/  LDS.U16 R22, [R2+0x1860] ;  /* 0x0018600002167984 */ /* 0x000fe80000000400 */
[----:B------:R-:W-:Y:S04]  /*4720*/  LDS.U16 R19, [R2+0x820] ;  /* 0x0008200002137984 */ /* 0x000fe80000000400 */
[----:B------:R-:W-:Y:S04]  /*4730*/  LDS.U16 R23, [R2+0x1c70] ;  /* 0x001c700002177984 */ /* 0x000fe80000000400 */
[----:B------:R-:W1:Y:S04]  /*4740*/  LDS.U16 R18, [R2+0x410] ;  /* 0x0004100002127984 */ /* 0x000e680000000400 */
[----:B------:R-:W1:Y:S01]  /*4750*/  LDS.U16 R21, [R2+0x1450] ;  /* 0x0014500002157984 */ /* 0x000e620000000400 */
[----:B0-----:R-:W-:-:S02]  /*4760*/  SHF.L.U32 R38, R38, 0x10, RZ ;  /* 0x0000001026267819 */ /* 0x001fc400000006ff */
[----:B-1----:R-:W-:Y:S02]  /*4770*/  SHF.L.U32 R36, R36, 0x10, RZ ;  /* 0x0000001024247819 */ /* 0x002fe400000006ff */
[----:B------:R-:W-:Y:S02]  /*4780*/  SHF.L.U32 R40, R18, 0x10, RZ ;  /* 0x0000001012287819 */ /* 0x000fe400000006ff */
[----:B------:R-:W-:Y:S01]  /*4790*/  SHF.L.U32 R18, R21, 0x10, RZ ;  /* 0x0000001015127819 */ /* 0x000fe200000006ff */
[----:B------:R-:W-:Y:S01]  /*47a0*/  BAR.SYNC.DEFER_BLOCKING 0x0 ;  /* 0x0000000000007b1d */ /* 0x000fe20000010000 */
[----:B--2---:R-:W-:Y:S02]  /*47b0*/  SHF.L.U32 R48, R48, 0x10, RZ ;  /* 0x0000001030307819 */ /* 0x004fe400000006ff */
[----:B---3--:R-:W-:Y:S02]  /*47c0*/  SHF.L.U32 R49, R49, 0x10, RZ ;  /* 0x0000001031317819 */ /* 0x008fe400000006ff */
[----:B----4-:R-:W-:-:S03]  /*47d0*/  SHF.L.U32 R17, R39, 0x10, RZ ;  /* 0x0000001027117819 */ /* 0x010fc600000006ff */
[----:B------:R-:W-:Y:S01]  /*47e0*/  FADD R49, R48, R49 ;  /* 0x0000003130317221 */ /* 0x000fe20000000000 */
[----:B-----5:R-:W-:Y:S02]  /*47f0*/  SHF.L.U32 R16, R50, 0x10, RZ ;  /* 0x0000001032107819 */ /* 0x020fe400000006ff */
[----:B------:R-:W-:Y:S02]  /*4800*/  SHF.L.U32 R50, R20, 0x10, RZ ;  /* 0x0000001014327819 */ /* 0x000fe400000006ff */
[----:B------:R-:W-:Y:S02]  /*4810*/  SHF.L.U32 R20, R22, 0x10, RZ ;  /* 0x0000001016147819 */ /* 0x000fe400000006ff */
[----:B------:R-:W-:Y:S02]  /*4820*/  SHF.L.U32 R48, R19, 0x10, RZ ;  /* 0x0000001013307819 */ /* 0x000fe400000006ff */
[----:B------:R-:W-:Y:S01]  /*4830*/  SHF.L.U32 R22, R23, 0x10, RZ ;  /* 0x0000001017167819 */ /* 0x000fe200000006ff */
[--C-:B------:R-:W-:Y:S01]  /*4840*/  FADD R23, R38, R17.reuse ;  /* 0x0000001126177221 */ /* 0x100fe20000000000 */
[----:B------:R-:W-:Y:S01]  /*4850*/  SHF.L.U32 R51, R51, 0x10, RZ ;  /* 0x0000001033337819 */ /* 0x000fe200000006ff */
[--C-:B------:R-:W-:Y:S01]  /*4860*/  FADD R36, R36, R17.reuse ;  /* 0x0000001124247221 */ /* 0x100fe20000000000 */
[----:B------:R-:W-:Y:S01]  /*4870*/  FADD R37, R48, R17 ;  /* 0x0000001130257221 */ /* 0x000fe20000000000 */
[----:B------:R-:W-:Y:S01]  /*4880*/  FADD R23, -R4, R23 ;  /* 0x0000001704177221 */ /* 0x000fe20000000100 */
[----:B------:R-:W-:Y:S01]  /*4890*/  FADD R19, R49, 1 ;  /* 0x3f80000031137421 */ /* 0x000fe20000000000 */
[----:B------:R-:W-:Y:S01]  /*48a0*/  FADD R36, -R7, R36 ;  /* 0x0000002407247221 */ /* 0x000fe20000000100 */
[----:B------:R-:W-:Y:S01]  /*48b0*/  FADD R16, R16, R51 ;  /* 0x0000003310107221 */ /* 0x000fe20000000000 */
[----:B------:R-:W-:Y:S01]  /*48c0*/  FADD R37, -R6, R37 ;  /* 0x0000002506257221 */ /* 0x000fe20000000100 */
[----:B------:R-:W-:Y:S01]  /*48d0*/  FMUL R23, R12, R23 ;  /* 0x000000170c177220 */ /* 0x000fe20000400000 */
[----:B------:R-:W-:Y:S01]  /*48e0*/  FMUL R41, R25, R36 ;  /* 0x0000002419297220 */ /* 0x000fe20000400000 */
[--C-:B------:R-:W-:Y:S01]  /*48f0*/  FADD R40, R40, R17.reuse ;  /* 0x0000001128287221 */ /* 0x100fe20000000000 */
[----:B------:R-:W-:Y:S01]  /*4900*/  FMUL R37, R24, R37 ;  /* 0x0000002518257220 */ /* 0x000fe20000400000 */
[-CC-:B------:R-:W-:Y:S01]  /*4910*/  FFMA R36, R23, R19.reuse, R16.reuse ;  /* 0x0000001317247223 */ /* 0x180fe20000000010 */
        /* <DEDUP_REMOVED lines=53> */
[----:B------:R-:W1:Y:S04]  /*4c70*/  LDS.U16 R18, [R2+0x410] ;  /* 0x0004100002127984 */ /* 0x000e680000000400 */
[----:B------:R-:W-:Y:S04]  /*4c80*/  LDS.U16 R19, [R2+0x820] ;  /* 0x0008200002137984 */ /* 0x000fe80000000400 */
[----:B------:R-:W1:Y:S04]  /*4c90*/  LDS.U16 R34, [R2+0xc30] ;  /* 0x000c300002227984 */ /* 0x000e680000000400 */
[----:B------:R-:W-:Y:S04]  /*4ca0*/  LDS.U16 R21, [R2+0x1450] ;  /* 0x0014500002157984 */ /* 0x000fe80000000400 */
[----:B------:R-:W-:Y:S04]  /*4cb0*/  LDS.U16 R23, [R2+0x1c70] ;  /* 0x001c700002177984 */ /* 0x000fe80000000400 */
        /* <DEDUP_REMOVED lines=9> */
[----:B---3--:R-:W-:-:S02]  /*4d50*/  SHF.L.U32 R17, R48, 0x10, RZ ;  /* 0x0000001030117819 */ /* 0x008fc400000006ff */
[----:B----4-:R-:W-:-:S03]  /*4d60*/  SHF.L.U32 R39, R39, 0x10, RZ ;  /* 0x0000001027277819 */ /* 0x010fc600000006ff */
[----:B------:R-:W-:Y:S01]  /*4d70*/  FADD R16, R16, R17 ;  /* 0x0000001110107221 */ /* 0x000fe20000000000 */
[----:B-----5:R-:W-:Y:S02]  /*4d80*/  SHF.L.U32 R40, R40, 0x10, RZ ;  /* 0x0000001028287819 */ /* 0x020fe400000006ff */
[----:B------:R-:W-:-:S03]  /*4d90*/  SHF.L.U32 R17, R38, 0x10, RZ ;  /* 0x0000001026117819 */ /* 0x000fc600000006ff */
[----:B------:R-:W-:Y:S01]  /*4da0*/  FADD R39, R39, R40 ;  /* 0x0000002827277221 */ /* 0x000fe20000000000 */
[----:B------:R-:W-:Y:S02]  /*4db0*/  SHF.L.U32 R38, R19, 0x10, RZ ;  /* 0x0000001013267819 */ /* 0x000fe400000006ff */
[----:B------:R-:W-:Y:S01]  /*4dc0*/  SHF.L.U32 R40, R21, 0x10, RZ ;  /* 0x0000001015287819 */ /* 0x000fe200000006ff */
[--C-:B------:R-:W-:Y:S01]  /*4dd0*/  FADD R21, R36, R17.reuse ;  /* 0x0000001124157221 */ /* 0x100fe20000000000 */
[----:B------:R-:W-:Y:S01]  /*4de0*/  SHF.L.U32 R48, R23, 0x10, RZ ;  /* 0x0000001017307819 */ /* 0x000fe200000006ff */
[--C-:B------:R-:W-:Y:S01]  /*4df0*/  FADD R18, R18, R17.reuse ;  /* 0x0000001112127221 */ /* 0x100fe20000000000 */
[--C-:B------:R-:W-:Y:S01]  /*4e00*/  FADD R23, R38, R17.reuse ;  /* 0x0000001126177221 */ /* 0x100fe20000000000 */
[----:B------:R-:W-:Y:S01]  /*4e10*/  FADD R34, R34, R17 ;  /* 0x0000001122227221 */ /* 0x000fe20000000000 */
[----:B------:R-:W-:Y:S01]  /*4e20*/  FADD R21, -R4, R21 ;  /* 0x0000001504157221 */ /* 0x000fe20000000100 */
[----:B------:R-:W-:Y:S01]  /*4e30*/  FADD R18, -R5, R18 ;  /* 0x0000001205127221 */ /* 0x000fe20000000100 */
[----:B------:R-:W-:Y:S01]  /*4e40*/  FADD R19, R39, 1 ;  /* 0x3f80000027137421 */ /* 0x000fe20000000000 */
[----:B------:R-:W-:Y:S01]  /*4e50*/  FADD R23, -R6, R23 ;  /* 0x0000001706177221 */ /* 0x000fe20000000100 */
[----:B------:R-:W-:Y:S01]  /*4e60*/  FADD R34, -R7, R34 ;  /* 0x0000002207227221 */ /* 0x000fe20000000100 */
[----:B------:R-:W-:Y:S01]  /*4e70*/  FMUL R21, R12, R21 ;  /* 0x000000150c157220 */ /* 0x000fe20000400000 */
[----:B------:R-:W-:Y:S01]  /*4e80*/  FMUL R35, R13, R18 ;  /* 0x000000120d237220 */ /* 0x000fe20000400000 */
[----:B------:R-:W-:Y:S01]  /*4e90*/  FMUL R23, R24, R23 ;  /* 0x0000001718177220 */ /* 0x000fe20000400000 */
[----:B------:R-:W-:Y:S01]  /*4ea0*/  FMUL R37, R25, R34 ;  /* 0x0000002219257220 */ /* 0x000fe20000400000 */
[-CC-:B------:R-:W-:Y:S01]  /*4eb0*/  FFMA R18, R21, R19.reuse, R16.reuse ;  /* 0x0000001315127223 */ /* 0x180fe20000000010 */
[--C-:B------:R-:W-:Y:S01]  /*4ec0*/  FADD R31, R20, R17.reuse ;  /* 0x00000011141f7221 */ /* 0x100fe20000000000 */
[--C-:B------:R-:W-:Y:S01]  /*4ed0*/  FADD R40, R40, R17.reuse ;  /* 0x0000001128287221 */ /* 0x100fe20000000000 */
[--C-:B------:R-:W-:Y:S01]  /*4ee0*/  FADD R21, R22, R17.reuse ;  /* 0x0000001116157221 */ /* 0x100fe20000000000 */
[----:B------:R-:W-:Y:S01]  /*4ef0*/  FADD R48, R48, R17 ;  /* 0x0000001130307221 */ /* 0x000fe20000000000 */
[-CC-:B------:R-:W-:Y:S01]  /*4f00*/  FFMA R23, R23, R19.reuse, R16.reuse ;  /* 0x0000001317177223 */ /* 0x180fe20000000010 */
[-C--:B------:R-:W-:Y:S01]  /*4f10*/  FFMA R20, R37, R19.reuse, R16 ;  /* 0x0000001325147223 */ /* 0x080fe20000000010 */
        /* <DEDUP_REMOVED lines=10> */
[----:B------:R-:W-:Y:S01]  /*4fc0*/  F2FP.BF16.F32.PACK_AB R35, R35, R18 ;  /* 0x000000122323723e */ /* 0x000fe200000010ff */
[-CC-:B------:R-:W-:Y:S01]  /*4fd0*/  FFMA R31, R31, R19.reuse, R16.reuse ;  /* 0x000000131f1f7223 */ /* 0x180fe20000000010 */
[-CC-:B------:R-:W-:Y:S01]  /*4fe0*/  FFMA R18, R17, R19.reuse, R16.reuse ;  /* 0x0000001311127223 */ /* 0x180fe20000000010 */
[-CC-:B------:R-:W-:Y:S01]  /*4ff0*/  FFMA R21, R21, R19.reuse, R16.reuse ;  /* 0x0000001315157223 */ /* 0x180fe20000000010 */
[----:B------:R-:W-:-:S03]  /*5000*/  FFMA R16, R23, R19, R16 ;  /* 0x0000001317107223 */ /* 0x000fc60000000010 */
        /* <DEDUP_REMOVED lines=24> */
[----:B------:R0:W2:Y:S04]  /*5190*/  LDG.E.EL.U16 R14, desc[UR6][R14.64+0x1400] ;  /* 0x001400060e0e7981 */ /* 0x0000a8000c2e1500 */
[----:B------:R-:W3:Y:S04]  /*51a0*/  LDG.E.EL.U16 R36, desc[UR6][R44.64+0x2c00] ;  /* 0x002c00062c247981 */ /* 0x000ee8000c2e1500 */
[----:B------:R-:W4:Y:S04]  /*51b0*/  LDG.E.EL.U16 R37, desc[UR6][R42.64+0x2c00] ;  /* 0x002c00062a257981 */ /* 0x000f28000c2e1500 */
[----:B------:R-:W5:Y:S04]  /*51c0*/  LDG.E.EL.U16 R30, desc[UR6][R44.64+0x1400] ;  /* 0x001400062c1e7981 */ /* 0x000f68000c2e1500 */
[----:B------:R-:W3:Y:S04]  /*51d0*/  LDG.E.EL.U16 R38, desc[UR6][R42.64+0x1400] ;  /* 0x001400062a267981 */ /* 0x000ee8000c2e1500 */
[----:B------:R-:W1:Y:S04]  /*51e0*/  LDS.U16 R31, [R2] ;  /* 0x00000000021f7984 */ /* 0x000e680000000400 */
[----:B------:R-:W1:Y:S04]  /*51f0*/  LDS.U16 R16, [R2+0x410] ;  /* 0x0004100002107984 */ /* 0x000e680000000400 */
[----:B------:R-:W-:Y:S04]  /*5200*/  LDS.U16 R18, [R2+0xc30] ;  /* 0x000c300002127984 */ /* 0x000fe80000000400 */
[----:B------:R-:W1:Y:S04]  /*5210*/  LDS.U16 R17, [R2+0x820] ;  /* 0x0008200002117984 */ /* 0x000e680000000400 */
[----:B------:R-:W1:Y:S04]  /*5220*/  LDS.U16 R19, [R2+0x1040] ;  /* 0x0010400002137984 */ /* 0x000e680000000400 */
[----:B------:R-:W-:Y:S04]  /*5230*/  LDS.U16 R20, [R2+0x1450] ;  /* 0x0014500002147984 */ /* 0x000fe80000000400 */
[----:B0-----:R-:W0:Y:S04]  /*5240*/  LDS.U16 R15, [R2+0x1860] ;  /* 0x00186000020f7984 */ /* 0x001e280000000400 */
[----:B------:R-:W0:Y:S01]  /*5250*/  LDS.U16 R21, [R2+0x1c70] ;  /* 0x001c700002157984 */ /* 0x000e220000000400 */
[----:B-1----:R-:W-:-:S02]  /*5260*/  SHF.L.U32 R31, R31, 0x10, RZ ;  /* 0x000000101f1f7819 */ /* 0x002fc400000006ff */
[----:B------:R-:W-:Y:S02]  /*5270*/  SHF.L.U32 R23, R16, 0x10, RZ ;  /* 0x0000001010177819 */ /* 0x000fe400000006ff */
[----:B------:R-:W-:Y:S02]  /*5280*/  SHF.L.U32 R17, R17, 0x10, RZ ;  /* 0x0000001011117819 */ /* 0x000fe400000006ff */
[----:B------:R-:W-:Y:S02]  /*5290*/  SHF.L.U32 R19, R19, 0x10, RZ ;  /* 0x0000001013137819 */ /* 0x000fe400000006ff */
[----:B0-----:R-:W-:Y:S02]  /*52a0*/  SHF.L.U32 R15, R15, 0x10, RZ ;  /* 0x000000100f0f7819 */ /* 0x001fe400000006ff */
[----:B------:R-:W-:Y:S01]  /*52b0*/  SHF.L.U32 R21, R21, 0x10, RZ ;  /* 0x0000001015157819 */ /* 0x000fe200000006ff */
[----:B------:R-:W-:Y:S01]  /*52c0*/  IMAD.WIDE R46, R3, 0x2, R46 ;  /* 0x00000002032e7825 */ /* 0x000fe200078e022e */
[----:B------:R-:W-:Y:S01]  /*52d0*/  BAR.SYNC.DEFER_BLOCKING 0x0 ;  /* 0x0000000000007b1d */ /* 0x000fe20000010000 */
[----:B--2---:R-:W-:-:S05]  /*52e0*/  SHF.L.U32 R14, R14, 0x10, RZ ;  /* 0x000000100e0e7819 */ /* 0x004fca00000006ff */
[----:B------:R-:W-:-:S04]  /*52f0*/  FADD R31, R31, R14 ;  /* 0x0000000e1f1f7221 */ /* 0x000fc80000000000 */
[----:B------:R-:W-:Y:S01]  /*5300*/  FADD R33, -R4, R31 ;  /* 0x0000001f04217221 */ /* 0x000fe20000000100 */
[----:B------:R-:W-:Y:S01]  /*5310*/  FADD R4, R23, R14 ;  /* 0x0000000e17047221 */ /* 0x000fe20000000000 */
[----:B------:R-:W-:-:S03]  /*5320*/  SHF.L.U32 R31, R18, 0x10, RZ ;  /* 0x00000010121f7819 */ /* 0x000fc600000006ff */
[----:B------:R-:W-:Y:S01]  /*5330*/  FADD R4, -R5, R4 ;  /* 0x0000000405047221 */ /* 0x000fe20000000100 */
[----:B------:R-:W-:Y:S01]  /*5340*/  SHF.L.U32 R5, R20, 0x10, RZ ;  /* 0x0000001014057819 */ /* 0x000fe200000006ff */
[----:B------:R-:W-:Y:S01]  /*5350*/  FMUL R33, R12, R33 ;  /* 0x000000210c217220 */ /* 0x000fe20000400000 */
[--C-:B------:R-:W-:Y:S01]  /*5360*/  FADD R12, R31, R14.reuse ;  /* 0x0000000e1f0c7221 */ /* 0x100fe20000000000 */
[----:B------:R-:W-:Y:S01]  /*5370*/  FMUL R13, R13, R4 ;  /* 0x000000040d0d7220 */ /* 0x000fe20000400000 */
[--C-:B------:R-:W-:Y:S01]  /*5380*/  FADD R17, R17, R14.reuse ;  /* 0x0000000e11117221 */ /* 0x100fe20000000000 */
[--C-:B------:R-:W-:Y:S01]  /*5390*/  FADD R19, R19, R14.reuse ;  /* 0x0000000e13137221 */ /* 0x100fe20000000000 */
[----:B---3--:R-:W-:Y:S01]  /*53a0*/  SHF.L.U32 R36, R36, 0x10, RZ ;  /* 0x0000001024247819 */ /* 0x008fe200000006ff */
[--C-:B------:R-:W-:Y:S01]  /*53b0*/  FADD R4, R5, R14.reuse ;  /* 0x0000000e05047221 */ /* 0x100fe20000000000 */
[----:B----4-:R-:W-:Y:S01]  /*53c0*/  SHF.L.U32 R37, R37, 0x10, RZ ;  /* 0x0000001025257819 */ /* 0x010fe200000006ff */
[--C-:B------:R-:W-:Y:S01]  /*53d0*/  FADD R15, R15, R14.reuse ;  /* 0x0000000e0f0f7221 */ /* 0x100fe20000000000 */
[----:B------:R-:W-:Y:S01]  /*53e0*/  FADD R14, R21, R14 ;  /* 0x0000000e150e7221 */ /* 0x000fe20000000000 */
[----:B------:R-:W-:Y:S01]  /*53f0*/  FADD R12, -R7, R12 ;  /* 0x0000000c070c7221 */ /* 0x000fe20000000100 */
[----:B-----5:R-:W-:Y:S01]  /*5400*/  SHF.L.U32 R30, R30, 0x10, RZ ;  /* 0x000000101e1e7819 */ /* 0x020fe200000006ff */
[----:B------:R-:W-:Y:S01]  /*5410*/  FADD R17, -R6, R17 ;  /* 0x0000001106117221 */ /* 0x000fe20000000100 */
[----:B------:R-:W-:Y:S01]  /*5420*/  SHF.L.U32 R7, R38, 0x10, RZ ;  /* 0x0000001026077819 */ /* 0x000fe200000006ff */
[----:B------:R-:W-:Y:S01]  /*5430*/  FADD R19, -R8, R19 ;  /* 0x0000001308137221 */ /* 0x000fe20000000100 */
[----:B------:R-:W-:Y:S01]  /*5440*/  FADD R36, R36, R37 ;  /* 0x0000002524247221 */ /* 0x000fe20000000000 */
[----:B------:R-:W-:Y:S01]  /*5450*/  FADD R4, -R9, R4 ;  /* 0x0000000409047221 */ /* 0x000fe20000000100 */
[----:B------:R-:W-:Y:S01]  /*5460*/  FADD R15, -R10, R15 ;  /* 0x0000000f0a0f7221 */ /* 0x000fe20000000100 */
[----:B------:R-:W-:Y:S01]  /*5470*/  FADD R14, -R11, R14 ;  /* 0x0000000e0b0e7221 */ /* 0x000fe20000000100 */
[----:B------:R-:W-:Y:S01]  /*5480*/  FMUL R17, R24, R17 ;  /* 0x0000001118117220 */ /* 0x000fe20000400000 */
[----:B------:R-:W-:Y:S01]  /*5490*/  FMUL R12, R25, R12 ;  /* 0x0000000c190c7220 */ /* 0x000fe20000400000 */
[----:B------:R-:W-:Y:S01]  /*54a0*/  FMUL R19, R26, R19 ;  /* 0x000000131a137220 */ /* 0x000fe20000400000 */
[----:B------:R-:W-:Y:S01]  /*54b0*/  FADD R7, R30, R7 ;  /* 0x000000071e077221 */ /* 0x000fe20000000000 */
[----:B------:R-:W-:Y:S01]  /*54c0*/  FADD R36, R36, 1 ;  /* 0x3f80000024247421 */ /* 0x000fe20000000000 */
        /* <DEDUP_REMOVED lines=14> */
[----:B------:R-:W-:Y:S02]  /*55b0*/  F2FP.BF16.F32.PACK_AB R14, R14, R15 ;  /* 0x0000000f0e0e723e */ /* 0x000fe400000010ff */
[----:B------:R-:W-:Y:S02]  /*55c0*/  PRMT R5, R6, 0x7632, R5 ;  /* 0x0000763206057816 */ /* 0x000fe40000000005 */
[----:B------:R-:W-:Y:S02]  /*55d0*/  PRMT R8, R12, 0x7632, R8 ;  /* 0x000076320c087816 */ /* 0x000fe40000000008 */
[----:B------:R-:W-:-:S02]  /*55e0*/  PRMT R9, R4, 0x7610, R9 ;  /* 0x0000761004097816 */ /* 0x000fc40000000009 */
[----:B------:R-:W-:Y:S02]  /*55f0*/  PRMT R10, R4, 0x7632, R10 ;  /* 0x00007632040a7816 */ /* 0x000fe4000000000a */
[----:B------:R-:W-:Y:S01]  /*5600*/  PRMT R11, R14, 0x7632, R11 ;  /* 0x000076320e0b7816 */ /* 0x000fe2000000000b */
[----:B------:R-:W-:Y:S04]  /*5610*/  STS.U16 [R2], R6 ;  /* 0x0000000602007388 */ /* 0x000fe80000000400 */
        /* <DEDUP_REMOVED lines=8> */
[----:B------:R-:W0:Y:S04]  /*56a0*/  LDS.128 R4, [R0] ;  /* 0x0000000000047984 */ /* 0x000e280000000c00 */
[----:B0-----:R-:W-:Y:S01]  /*56b0*/  STG.E.128 desc[UR6][R46.64], R4 ;  /* 0x000000042e007986 */ /* 0x001fe2000c101d06 */
[----:B------:R-:W-:Y:S05]  /*56c0*/  EXIT ;  /* 0x000000000000794d */ /* 0x000fea0003800000 */
.L_x_0:
[----:B------:R-:W-:-:S00]  /*56d0*/  BRA `(.L_x_0) ;  /* 0xfffffffc00fc7947 */ /* 0x000fc0000383ffff */
[----:B------:R-:W-:-:S00]  /*56e0*/  NOP ;  /* 0x0000000000007918 */ /* 0x000fc00000000000 */
        /* <DEDUP_REMOVED lines=9> */
.L_x_1:


//--------------------- .nv.global.init           --------------------------
	.section	.nv.global.init,"aw",@progbits
.nv.global.init:
	.type		_$_str,@object
	.size		_$_str,(.L_0 - _$_str)
_$_str:
        /*0000*/ 	.byte	0x5f, 0x5f, 0x43, 0x55, 0x44, 0x41, 0x5f, 0x46, 0x54, 0x5a, 0x00
.L_0:


//--------------------- .nv.shared.triton_        --------------------------
	.section	.nv.shared.triton_,"aw",@nobits
	.sectionflags	@""
	.align	16
	.zero		1024


//--------------------- .nv.constant0.triton_     --------------------------
	.section	.nv.constant0.triton_,"a",@progbits
	.sectionflags	@""
	.align	4
.nv.constant0.triton_:
	.zero		576
